//
// Generated by NVIDIA NVVM Compiler
//
// Compiler Build ID: CL-36424714
// Cuda compilation tools, release 13.0, V13.0.88
// Based on NVVM 20.0.0
//

.version 9.0
.target sm_100
.address_size 64

	// .globl	_Z10reduceGmemPiS_j
// _ZZ10reduceSmemPiS_jE4smem has been demoted
// _ZZ16reduceSmemUnrollPiS_jE4smem has been demoted
// _ZZ10reduceShflPiS_jE4smem has been demoted
// _ZZ16reduceShflUnrollPiS_jE4smem has been demoted

.visible .entry _Z10reduceGmemPiS_j(
	.param .u64 .ptr .align 1 _Z10reduceGmemPiS_j_param_0,
	.param .u64 .ptr .align 1 _Z10reduceGmemPiS_j_param_1,
	.param .u32 _Z10reduceGmemPiS_j_param_2
)
{
	.reg .pred 	%p<16>;
	.reg .b32 	%r<42>;
	.reg .b64 	%rd<11>;

	ld.param.u64 	%rd3, [_Z10reduceGmemPiS_j_param_0];
	ld.param.u64 	%rd4, [_Z10reduceGmemPiS_j_param_1];
	ld.param.u32 	%r5, [_Z10reduceGmemPiS_j_param_2];
	mov.u32 	%r1, %tid.x;
	mov.u32 	%r2, %ntid.x;
	mov.u32 	%r3, %ctaid.x;
	mul.lo.s32 	%r4, %r2, %r3;
	add.s32 	%r6, %r4, %r1;
	setp.ge.u32 	%p1, %r6, %r5;
	@%p1 bra 	$L__BB0_12;
	cvta.to.global.u64 	%rd5, %rd3;
	mul.wide.u32 	%rd6, %r4, 4;
	add.s64 	%rd1, %rd5, %rd6;
	setp.lt.u32 	%p2, %r2, 1024;
	setp.gt.u32 	%p3, %r1, 511;
	mul.wide.u32 	%rd7, %r1, 4;
	add.s64 	%rd2, %rd1, %rd7;
	or.pred  	%p4, %p2, %p3;
	@%p4 bra 	$L__BB0_3;
	ld.global.u32 	%r8, [%rd2+2048];
	ld.global.u32 	%r9, [%rd2];
	add.s32 	%r10, %r9, %r8;
	st.global.u32 	[%rd2], %r10;
$L__BB0_3:
	bar.sync 	0;
	setp.lt.u32 	%p5, %r2, 512;
	setp.gt.u32 	%p6, %r1, 255;
	or.pred  	%p7, %p5, %p6;
	@%p7 bra 	$L__BB0_5;
	ld.global.u32 	%r12, [%rd2+1024];
	ld.global.u32 	%r13, [%rd2];
	add.s32 	%r14, %r13, %r12;
	st.global.u32 	[%rd2], %r14;
$L__BB0_5:
	bar.sync 	0;
	setp.lt.u32 	%p8, %r2, 256;
	setp.gt.u32 	%p9, %r1, 127;
	or.pred  	%p10, %p8, %p9;
	@%p10 bra 	$L__BB0_7;
	ld.global.u32 	%r16, [%rd2+512];
	ld.global.u32 	%r17, [%rd2];
	add.s32 	%r18, %r17, %r16;
	st.global.u32 	[%rd2], %r18;
$L__BB0_7:
	bar.sync 	0;
	setp.lt.u32 	%p11, %r2, 128;
	setp.gt.u32 	%p12, %r1, 63;
	or.pred  	%p13, %p11, %p12;
	@%p13 bra 	$L__BB0_9;
	ld.global.u32 	%r20, [%rd2+256];
	ld.global.u32 	%r21, [%rd2];
	add.s32 	%r22, %r21, %r20;
	st.global.u32 	[%rd2], %r22;
$L__BB0_9:
	bar.sync 	0;
	setp.gt.u32 	%p14, %r1, 31;
	@%p14 bra 	$L__BB0_12;
	ld.volatile.global.u32 	%r23, [%rd2+128];
	ld.volatile.global.u32 	%r24, [%rd2];
	add.s32 	%r25, %r24, %r23;
	st.volatile.global.u32 	[%rd2], %r25;
	ld.volatile.global.u32 	%r26, [%rd2+64];
	ld.volatile.global.u32 	%r27, [%rd2];
	add.s32 	%r28, %r27, %r26;
	st.volatile.global.u32 	[%rd2], %r28;
	ld.volatile.global.u32 	%r29, [%rd2+32];
	ld.volatile.global.u32 	%r30, [%rd2];
	add.s32 	%r31, %r30, %r29;
	st.volatile.global.u32 	[%rd2], %r31;
	ld.volatile.global.u32 	%r32, [%rd2+16];
	ld.volatile.global.u32 	%r33, [%rd2];
	add.s32 	%r34, %r33, %r32;
	st.volatile.global.u32 	[%rd2], %r34;
	ld.volatile.global.u32 	%r35, [%rd2+8];
	ld.volatile.global.u32 	%r36, [%rd2];
	add.s32 	%r37, %r36, %r35;
	st.volatile.global.u32 	[%rd2], %r37;
	ld.volatile.global.u32 	%r38, [%rd2+4];
	ld.volatile.global.u32 	%r39, [%rd2];
	add.s32 	%r40, %r39, %r38;
	st.volatile.global.u32 	[%rd2], %r40;
	setp.ne.s32 	%p15, %r1, 0;
	@%p15 bra 	$L__BB0_12;
	ld.global.u32 	%r41, [%rd1];
	cvta.to.global.u64 	%rd8, %rd4;
	mul.wide.u32 	%rd9, %r3, 4;
	add.s64 	%rd10, %rd8, %rd9;
	st.global.u32 	[%rd10], %r41;
$L__BB0_12:
	ret;

}
	// .globl	_Z16reduceGmemUnrollPiS_j
.visible .entry _Z16reduceGmemUnrollPiS_j(
	.param .u64 .ptr .align 1 _Z16reduceGmemUnrollPiS_j_param_0,
	.param .u64 .ptr .align 1 _Z16reduceGmemUnrollPiS_j_param_1,
	.param .u32 _Z16reduceGmemUnrollPiS_j_param_2
)
{
	.reg .pred 	%p<16>;
	.reg .b32 	%r<54>;
	.reg .b64 	%rd<20>;

	ld.param.u64 	%rd6, [_Z16reduceGmemUnrollPiS_j_param_0];
	ld.param.u64 	%rd5, [_Z16reduceGmemUnrollPiS_j_param_1];
	ld.param.u32 	%r6, [_Z16reduceGmemUnrollPiS_j_param_2];
	cvta.to.global.u64 	%rd1, %rd6;
	mov.u32 	%r1, %tid.x;
	mov.u32 	%r2, %ntid.x;
	mov.u32 	%r3, %ctaid.x;
	mul.lo.s32 	%r7, %r3, %r2;
	shl.b32 	%r8, %r7, 2;
	add.s32 	%r4, %r8, %r1;
	cvt.u64.u32 	%rd2, %r8;
	mad.lo.s32 	%r5, %r2, 3, %r4;
	setp.ge.u32 	%p1, %r5, %r6;
	@%p1 bra 	$L__BB1_2;
	shl.b32 	%r9, %r2, 1;
	sub.s32 	%r10, %r5, %r9;
	mul.wide.u32 	%rd7, %r10, 4;
	add.s64 	%rd8, %rd1, %rd7;
	ld.global.u32 	%r11, [%rd8];
	add.s32 	%r12, %r10, %r2;
	mul.wide.u32 	%rd9, %r12, 4;
	add.s64 	%rd10, %rd1, %rd9;
	ld.global.u32 	%r13, [%rd10];
	add.s32 	%r14, %r13, %r11;
	mul.wide.u32 	%rd11, %r5, 4;
	add.s64 	%rd12, %rd1, %rd11;
	ld.global.u32 	%r15, [%rd12];
	add.s32 	%r16, %r14, %r15;
	mul.wide.u32 	%rd13, %r4, 4;
	add.s64 	%rd14, %rd1, %rd13;
	ld.global.u32 	%r17, [%rd14];
	add.s32 	%r18, %r16, %r17;
	st.global.u32 	[%rd14], %r18;
$L__BB1_2:
	shl.b64 	%rd15, %rd2, 2;
	add.s64 	%rd3, %rd1, %rd15;
	bar.sync 	0;
	setp.lt.u32 	%p2, %r2, 1024;
	setp.gt.u32 	%p3, %r1, 511;
	mul.wide.u32 	%rd16, %r1, 4;
	add.s64 	%rd4, %rd3, %rd16;
	or.pred  	%p4, %p2, %p3;
	@%p4 bra 	$L__BB1_4;
	ld.global.u32 	%r20, [%rd4+2048];
	ld.global.u32 	%r21, [%rd4];
	add.s32 	%r22, %r21, %r20;
	st.global.u32 	[%rd4], %r22;
$L__BB1_4:
	bar.sync 	0;
	setp.lt.u32 	%p5, %r2, 512;
	setp.gt.u32 	%p6, %r1, 255;
	or.pred  	%p7, %p5, %p6;
	@%p7 bra 	$L__BB1_6;
	ld.global.u32 	%r24, [%rd4+1024];
	ld.global.u32 	%r25, [%rd4];
	add.s32 	%r26, %r25, %r24;
	st.global.u32 	[%rd4], %r26;
$L__BB1_6:
	bar.sync 	0;
	setp.lt.u32 	%p8, %r2, 256;
	setp.gt.u32 	%p9, %r1, 127;
	or.pred  	%p10, %p8, %p9;
	@%p10 bra 	$L__BB1_8;
	ld.global.u32 	%r28, [%rd4+512];
	ld.global.u32 	%r29, [%rd4];
	add.s32 	%r30, %r29, %r28;
	st.global.u32 	[%rd4], %r30;
$L__BB1_8:
	bar.sync 	0;
	setp.lt.u32 	%p11, %r2, 128;
	setp.gt.u32 	%p12, %r1, 63;
	or.pred  	%p13, %p11, %p12;
	@%p13 bra 	$L__BB1_10;
	ld.global.u32 	%r32, [%rd4+256];
	ld.global.u32 	%r33, [%rd4];
	add.s32 	%r34, %r33, %r32;
	st.global.u32 	[%rd4], %r34;
$L__BB1_10:
	bar.sync 	0;
	setp.gt.u32 	%p14, %r1, 31;
	@%p14 bra 	$L__BB1_13;
	ld.volatile.global.u32 	%r35, [%rd4+128];
	ld.volatile.global.u32 	%r36, [%rd4];
	add.s32 	%r37, %r36, %r35;
	st.volatile.global.u32 	[%rd4], %r37;
	ld.volatile.global.u32 	%r38, [%rd4+64];
	ld.volatile.global.u32 	%r39, [%rd4];
	add.s32 	%r40, %r39, %r38;
	st.volatile.global.u32 	[%rd4], %r40;
	ld.volatile.global.u32 	%r41, [%rd4+32];
	ld.volatile.global.u32 	%r42, [%rd4];
	add.s32 	%r43, %r42, %r41;
	st.volatile.global.u32 	[%rd4], %r43;
	ld.volatile.global.u32 	%r44, [%rd4+16];
	ld.volatile.global.u32 	%r45, [%rd4];
	add.s32 	%r46, %r45, %r44;
	st.volatile.global.u32 	[%rd4], %r46;
	ld.volatile.global.u32 	%r47, [%rd4+8];
	ld.volatile.global.u32 	%r48, [%rd4];
	add.s32 	%r49, %r48, %r47;
	st.volatile.global.u32 	[%rd4], %r49;
	ld.volatile.global.u32 	%r50, [%rd4+4];
	ld.volatile.global.u32 	%r51, [%rd4];
	add.s32 	%r52, %r51, %r50;
	st.volatile.global.u32 	[%rd4], %r52;
	setp.ne.s32 	%p15, %r1, 0;
	@%p15 bra 	$L__BB1_13;
	ld.global.u32 	%r53, [%rd3];
	cvta.to.global.u64 	%rd17, %rd5;
	mul.wide.u32 	%rd18, %r3, 4;
	add.s64 	%rd19, %rd17, %rd18;
	st.global.u32 	[%rd19], %r53;
$L__BB1_13:
	ret;

}
	// .globl	_Z10reduceSmemPiS_j
.visible .entry _Z10reduceSmemPiS_j(
	.param .u64 .ptr .align 1 _Z10reduceSmemPiS_j_param_0,
	.param .u64 .ptr .align 1 _Z10reduceSmemPiS_j_param_1,
	.param .u32 _Z10reduceSmemPiS_j_param_2
)
{
	.reg .pred 	%p<16>;
	.reg .b32 	%r<46>;
	.reg .b64 	%rd<12>;
	// demoted variable
	.shared .align 4 .b8 _ZZ10reduceSmemPiS_jE4smem[1024];
	ld.param.u64 	%rd1, [_Z10reduceSmemPiS_j_param_0];
	ld.param.u64 	%rd2, [_Z10reduceSmemPiS_j_param_1];
	ld.param.u32 	%r6, [_Z10reduceSmemPiS_j_param_2];
	mov.u32 	%r1, %tid.x;
	mov.u32 	%r2, %ntid.x;
	mov.u32 	%r3, %ctaid.x;
	mul.lo.s32 	%r4, %r2, %r3;
	add.s32 	%r7, %r4, %r1;
	setp.ge.u32 	%p1, %r7, %r6;
	@%p1 bra 	$L__BB2_12;
	cvta.to.global.u64 	%rd3, %rd1;
	cvt.u64.u32 	%rd4, %r4;
	cvt.u64.u32 	%rd5, %r1;
	add.s64 	%rd6, %rd4, %rd5;
	shl.b64 	%rd7, %rd6, 2;
	add.s64 	%rd8, %rd3, %rd7;
	ld.global.u32 	%r9, [%rd8];
	shl.b32 	%r10, %r1, 2;
	mov.u32 	%r11, _ZZ10reduceSmemPiS_jE4smem;
	add.s32 	%r5, %r11, %r10;
	st.shared.u32 	[%r5], %r9;
	bar.sync 	0;
	setp.lt.u32 	%p2, %r2, 1024;
	setp.gt.u32 	%p3, %r1, 511;
	or.pred  	%p4, %p2, %p3;
	@%p4 bra 	$L__BB2_3;
	ld.shared.u32 	%r12, [%r5+2048];
	ld.shared.u32 	%r13, [%r5];
	add.s32 	%r14, %r13, %r12;
	st.shared.u32 	[%r5], %r14;
$L__BB2_3:
	bar.sync 	0;
	setp.lt.u32 	%p5, %r2, 512;
	setp.gt.u32 	%p6, %r1, 255;
	or.pred  	%p7, %p5, %p6;
	@%p7 bra 	$L__BB2_5;
	ld.shared.u32 	%r16, [%r5+1024];
	ld.shared.u32 	%r17, [%r5];
	add.s32 	%r18, %r17, %r16;
	st.shared.u32 	[%r5], %r18;
$L__BB2_5:
	bar.sync 	0;
	setp.lt.u32 	%p8, %r2, 256;
	setp.gt.u32 	%p9, %r1, 127;
	or.pred  	%p10, %p8, %p9;
	@%p10 bra 	$L__BB2_7;
	ld.shared.u32 	%r20, [%r5+512];
	ld.shared.u32 	%r21, [%r5];
	add.s32 	%r22, %r21, %r20;
	st.shared.u32 	[%r5], %r22;
$L__BB2_7:
	bar.sync 	0;
	setp.lt.u32 	%p11, %r2, 128;
	setp.gt.u32 	%p12, %r1, 63;
	or.pred  	%p13, %p11, %p12;
	@%p13 bra 	$L__BB2_9;
	ld.shared.u32 	%r24, [%r5+256];
	ld.shared.u32 	%r25, [%r5];
	add.s32 	%r26, %r25, %r24;
	st.shared.u32 	[%r5], %r26;
$L__BB2_9:
	bar.sync 	0;
	setp.gt.u32 	%p14, %r1, 31;
	@%p14 bra 	$L__BB2_12;
	ld.volatile.shared.u32 	%r27, [%r5+128];
	ld.volatile.shared.u32 	%r28, [%r5];
	add.s32 	%r29, %r28, %r27;
	st.volatile.shared.u32 	[%r5], %r29;
	ld.volatile.shared.u32 	%r30, [%r5+64];
	ld.volatile.shared.u32 	%r31, [%r5];
	add.s32 	%r32, %r31, %r30;
	st.volatile.shared.u32 	[%r5], %r32;
	ld.volatile.shared.u32 	%r33, [%r5+32];
	ld.volatile.shared.u32 	%r34, [%r5];
	add.s32 	%r35, %r34, %r33;
	st.volatile.shared.u32 	[%r5], %r35;
	ld.volatile.shared.u32 	%r36, [%r5+16];
	ld.volatile.shared.u32 	%r37, [%r5];
	add.s32 	%r38, %r37, %r36;
	st.volatile.shared.u32 	[%r5], %r38;
	ld.volatile.shared.u32 	%r39, [%r5+8];
	ld.volatile.shared.u32 	%r40, [%r5];
	add.s32 	%r41, %r40, %r39;
	st.volatile.shared.u32 	[%r5], %r41;
	ld.volatile.shared.u32 	%r42, [%r5+4];
	ld.volatile.shared.u32 	%r43, [%r5];
	add.s32 	%r44, %r43, %r42;
	st.volatile.shared.u32 	[%r5], %r44;
	setp.ne.s32 	%p15, %r1, 0;
	@%p15 bra 	$L__BB2_12;
	ld.shared.u32 	%r45, [_ZZ10reduceSmemPiS_jE4smem];
	cvta.to.global.u64 	%rd9, %rd2;
	mul.wide.u32 	%rd10, %r3, 4;
	add.s64 	%rd11, %rd9, %rd10;
	st.global.u32 	[%rd11], %r45;
$L__BB2_12:
	ret;

}
	// .globl	_Z16reduceSmemUnrollPiS_j
.visible .entry _Z16reduceSmemUnrollPiS_j(
	.param .u64 .ptr .align 1 _Z16reduceSmemUnrollPiS_j_param_0,
	.param .u64 .ptr .align 1 _Z16reduceSmemUnrollPiS_j_param_1,
	.param .u32 _Z16reduceSmemUnrollPiS_j_param_2
)
{
	.reg .pred 	%p<16>;
	.reg .b32 	%r<60>;
	.reg .b64 	%rd<15>;
	// demoted variable
	.shared .align 4 .b8 _ZZ16reduceSmemUnrollPiS_jE4smem[1024];
	ld.param.u64 	%rd1, [_Z16reduceSmemUnrollPiS_j_param_0];
	ld.param.u64 	%rd2, [_Z16reduceSmemUnrollPiS_j_param_1];
	ld.param.u32 	%r10, [_Z16reduceSmemUnrollPiS_j_param_2];
	mov.u32 	%r1, %tid.x;
	mov.u32 	%r2, %ntid.x;
	mov.u32 	%r3, %ctaid.x;
	mul.lo.s32 	%r11, %r3, %r2;
	shl.b32 	%r12, %r11, 2;
	add.s32 	%r4, %r12, %r1;
	mad.lo.s32 	%r5, %r2, 3, %r4;
	setp.gt.u32 	%p1, %r5, %r10;
	mov.b32 	%r59, 0;
	@%p1 bra 	$L__BB3_2;
	cvta.to.global.u64 	%rd3, %rd1;
	mul.wide.u32 	%rd4, %r4, 4;
	add.s64 	%rd5, %rd3, %rd4;
	ld.global.u32 	%r13, [%rd5];
	shl.b32 	%r14, %r2, 1;
	sub.s32 	%r15, %r5, %r14;
	mul.wide.u32 	%rd6, %r15, 4;
	add.s64 	%rd7, %rd3, %rd6;
	ld.global.u32 	%r16, [%rd7];
	add.s32 	%r17, %r16, %r13;
	add.s32 	%r18, %r15, %r2;
	mul.wide.u32 	%rd8, %r18, 4;
	add.s64 	%rd9, %rd3, %rd8;
	ld.global.u32 	%r19, [%rd9];
	add.s32 	%r20, %r17, %r19;
	mul.wide.u32 	%rd10, %r5, 4;
	add.s64 	%rd11, %rd3, %rd10;
	ld.global.u32 	%r21, [%rd11];
	add.s32 	%r59, %r20, %r21;
$L__BB3_2:
	shl.b32 	%r23, %r1, 2;
	mov.u32 	%r24, _ZZ16reduceSmemUnrollPiS_jE4smem;
	add.s32 	%r8, %r24, %r23;
	st.shared.u32 	[%r8], %r59;
	bar.sync 	0;
	setp.lt.u32 	%p2, %r2, 1024;
	setp.gt.u32 	%p3, %r1, 511;
	or.pred  	%p4, %p2, %p3;
	@%p4 bra 	$L__BB3_4;
	ld.shared.u32 	%r25, [%r8+2048];
	ld.shared.u32 	%r26, [%r8];
	add.s32 	%r27, %r26, %r25;
	st.shared.u32 	[%r8], %r27;
$L__BB3_4:
	bar.sync 	0;
	setp.lt.u32 	%p5, %r2, 512;
	setp.gt.u32 	%p6, %r1, 255;
	or.pred  	%p7, %p5, %p6;
	@%p7 bra 	$L__BB3_6;
	ld.shared.u32 	%r29, [%r8+1024];
	ld.shared.u32 	%r30, [%r8];
	add.s32 	%r31, %r30, %r29;
	st.shared.u32 	[%r8], %r31;
$L__BB3_6:
	bar.sync 	0;
	setp.lt.u32 	%p8, %r2, 256;
	setp.gt.u32 	%p9, %r1, 127;
	or.pred  	%p10, %p8, %p9;
	@%p10 bra 	$L__BB3_8;
	ld.shared.u32 	%r33, [%r8+512];
	ld.shared.u32 	%r34, [%r8];
	add.s32 	%r35, %r34, %r33;
	st.shared.u32 	[%r8], %r35;
$L__BB3_8:
	bar.sync 	0;
	setp.lt.u32 	%p11, %r2, 128;
	setp.gt.u32 	%p12, %r1, 63;
	or.pred  	%p13, %p11, %p12;
	@%p13 bra 	$L__BB3_10;
	ld.shared.u32 	%r37, [%r8+256];
	ld.shared.u32 	%r38, [%r8];
	add.s32 	%r39, %r38, %r37;
	st.shared.u32 	[%r8], %r39;
$L__BB3_10:
	bar.sync 	0;
	setp.gt.u32 	%p14, %r1, 31;
	@%p14 bra 	$L__BB3_13;
	ld.volatile.shared.u32 	%r40, [%r8+128];
	ld.volatile.shared.u32 	%r41, [%r8];
	add.s32 	%r42, %r41, %r40;
	st.volatile.shared.u32 	[%r8], %r42;
	ld.volatile.shared.u32 	%r43, [%r8+64];
	ld.volatile.shared.u32 	%r44, [%r8];
	add.s32 	%r45, %r44, %r43;
	st.volatile.shared.u32 	[%r8], %r45;
	ld.volatile.shared.u32 	%r46, [%r8+32];
	ld.volatile.shared.u32 	%r47, [%r8];
	add.s32 	%r48, %r47, %r46;
	st.volatile.shared.u32 	[%r8], %r48;
	ld.volatile.shared.u32 	%r49, [%r8+16];
	ld.volatile.shared.u32 	%r50, [%r8];
	add.s32 	%r51, %r50, %r49;
	st.volatile.shared.u32 	[%r8], %r51;
	ld.volatile.shared.u32 	%r52, [%r8+8];
	ld.volatile.shared.u32 	%r53, [%r8];
	add.s32 	%r54, %r53, %r52;
	st.volatile.shared.u32 	[%r8], %r54;
	ld.volatile.shared.u32 	%r55, [%r8+4];
	ld.volatile.shared.u32 	%r56, [%r8];
	add.s32 	%r57, %r56, %r55;
	st.volatile.shared.u32 	[%r8], %r57;
	setp.ne.s32 	%p15, %r1, 0;
	@%p15 bra 	$L__BB3_13;
	ld.shared.u32 	%r58, [_ZZ16reduceSmemUnrollPiS_jE4smem];
	cvta.to.global.u64 	%rd12, %rd2;
	mul.wide.u32 	%rd13, %r3, 4;
	add.s64 	%rd14, %rd12, %rd13;
	st.global.u32 	[%rd14], %r58;
$L__BB3_13:
	ret;

}
	// .globl	_Z10reduceShflPiS_j
.visible .entry _Z10reduceShflPiS_j(
	.param .u64 .ptr .align 1 _Z10reduceShflPiS_j_param_0,
	.param .u64 .ptr .align 1 _Z10reduceShflPiS_j_param_1,
	.param .u32 _Z10reduceShflPiS_j_param_2
)
{
	.reg .pred 	%p<16>;
	.reg .b32 	%r<38>;
	.reg .b64 	%rd<9>;
	// demoted variable
	.shared .align 4 .b8 _ZZ10reduceShflPiS_jE4smem[32];
	ld.param.u64 	%rd1, [_Z10reduceShflPiS_j_param_0];
	ld.param.u64 	%rd2, [_Z10reduceShflPiS_j_param_1];
	ld.param.u32 	%r9, [_Z10reduceShflPiS_j_param_2];
	mov.u32 	%r1, %tid.x;
	mov.u32 	%r10, %ntid.x;
	mov.u32 	%r2, %ctaid.x;
	mad.lo.s32 	%r3, %r10, %r2, %r1;
	setp.ge.u32 	%p1, %r3, %r9;
	@%p1 bra 	$L__BB4_8;
	cvta.to.global.u64 	%rd3, %rd1;
	and.b32  	%r4, %r1, 31;
	mul.wide.u32 	%rd4, %r3, 4;
	add.s64 	%rd5, %rd3, %rd4;
	ld.global.u32 	%r11, [%rd5];
	shfl.sync.bfly.b32	%r12|%p2, %r11, 16, 31, -1;
	add.s32 	%r13, %r12, %r11;
	shfl.sync.bfly.b32	%r14|%p3, %r13, 8, 31, -1;
	add.s32 	%r15, %r13, %r14;
	shfl.sync.bfly.b32	%r16|%p4, %r15, 4, 31, -1;
	add.s32 	%r17, %r15, %r16;
	shfl.sync.bfly.b32	%r18|%p5, %r17, 2, 31, -1;
	add.s32 	%r19, %r17, %r18;
	shfl.sync.bfly.b32	%r20|%p6, %r19, 1, 31, -1;
	add.s32 	%r5, %r19, %r20;
	setp.ne.s32 	%p7, %r4, 0;
	@%p7 bra 	$L__BB4_3;
	shr.u32 	%r21, %r1, 3;
	mov.u32 	%r22, _ZZ10reduceShflPiS_jE4smem;
	add.s32 	%r23, %r22, %r21;
	st.shared.u32 	[%r23], %r5;
$L__BB4_3:
	bar.sync 	0;
	setp.gt.u32 	%p8, %r1, 31;
	@%p8 bra 	$L__BB4_8;
	setp.gt.u32 	%p9, %r1, 7;
	mov.b32 	%r37, 0;
	@%p9 bra 	$L__BB4_6;
	shl.b32 	%r25, %r4, 2;
	mov.u32 	%r26, _ZZ10reduceShflPiS_jE4smem;
	add.s32 	%r27, %r26, %r25;
	ld.shared.u32 	%r37, [%r27];
$L__BB4_6:
	shfl.sync.bfly.b32	%r28|%p10, %r37, 16, 31, -1;
	add.s32 	%r29, %r28, %r37;
	shfl.sync.bfly.b32	%r30|%p11, %r29, 8, 31, -1;
	add.s32 	%r31, %r29, %r30;
	shfl.sync.bfly.b32	%r32|%p12, %r31, 4, 31, -1;
	add.s32 	%r33, %r31, %r32;
	shfl.sync.bfly.b32	%r34|%p13, %r33, 2, 31, -1;
	add.s32 	%r35, %r33, %r34;
	shfl.sync.bfly.b32	%r36|%p14, %r35, 1, 31, -1;
	add.s32 	%r8, %r35, %r36;
	setp.ne.s32 	%p15, %r1, 0;
	@%p15 bra 	$L__BB4_8;
	cvta.to.global.u64 	%rd6, %rd2;
	mul.wide.u32 	%rd7, %r2, 4;
	add.s64 	%rd8, %rd6, %rd7;
	st.global.u32 	[%rd8], %r8;
$L__BB4_8:
	ret;

}
	// .globl	_Z16reduceShflUnrollPiS_j
.visible .entry _Z16reduceShflUnrollPiS_j(
	.param .u64 .ptr .align 1 _Z16reduceShflUnrollPiS_j_param_0,
	.param .u64 .ptr .align 1 _Z16reduceShflUnrollPiS_j_param_1,
	.param .u32 _Z16reduceShflUnrollPiS_j_param_2
)
{
	.reg .pred 	%p<31>;
	.reg .b32 	%r<79>;
	.reg .b64 	%rd<15>;
	// demoted variable
	.shared .align 4 .b8 _ZZ16reduceShflUnrollPiS_jE4smem[32];
	ld.param.u64 	%rd1, [_Z16reduceShflUnrollPiS_j_param_0];
	ld.param.u64 	%rd2, [_Z16reduceShflUnrollPiS_j_param_1];
	ld.param.u32 	%r10, [_Z16reduceShflUnrollPiS_j_param_2];
	mov.u32 	%r1, %tid.x;
	mov.u32 	%r2, %ntid.x;
	mov.u32 	%r3, %ctaid.x;
	mul.lo.s32 	%r11, %r2, %r3;
	shl.b32 	%r12, %r11, 2;
	add.s32 	%r4, %r12, %r1;
	setp.ge.u32 	%p1, %r4, %r10;
	@%p1 bra 	$L__BB5_8;
	cvta.to.global.u64 	%rd3, %rd1;
	and.b32  	%r5, %r1, 31;
	mul.wide.u32 	%rd4, %r4, 4;
	add.s64 	%rd5, %rd3, %rd4;
	ld.global.u32 	%r13, [%rd5];
	shfl.sync.bfly.b32	%r14|%p2, %r13, 16, 31, -1;
	add.s32 	%r15, %r14, %r13;
	shfl.sync.bfly.b32	%r16|%p3, %r15, 8, 31, -1;
	add.s32 	%r17, %r15, %r16;
	shfl.sync.bfly.b32	%r18|%p4, %r17, 4, 31, -1;
	add.s32 	%r19, %r17, %r18;
	shfl.sync.bfly.b32	%r20|%p5, %r19, 2, 31, -1;
	add.s32 	%r21, %r19, %r20;
	shfl.sync.bfly.b32	%r22|%p6, %r21, 1, 31, -1;
	add.s32 	%r23, %r4, %r2;
	mul.wide.u32 	%rd6, %r23, 4;
	add.s64 	%rd7, %rd3, %rd6;
	ld.global.u32 	%r24, [%rd7];
	shfl.sync.bfly.b32	%r25|%p7, %r24, 16, 31, -1;
	add.s32 	%r26, %r25, %r24;
	shfl.sync.bfly.b32	%r27|%p8, %r26, 8, 31, -1;
	add.s32 	%r28, %r26, %r27;
	shfl.sync.bfly.b32	%r29|%p9, %r28, 4, 31, -1;
	add.s32 	%r30, %r28, %r29;
	shfl.sync.bfly.b32	%r31|%p10, %r30, 2, 31, -1;
	add.s32 	%r32, %r30, %r31;
	shfl.sync.bfly.b32	%r33|%p11, %r32, 1, 31, -1;
	add.s32 	%r34, %r23, %r2;
	mul.wide.u32 	%rd8, %r34, 4;
	add.s64 	%rd9, %rd3, %rd8;
	ld.global.u32 	%r35, [%rd9];
	shfl.sync.bfly.b32	%r36|%p12, %r35, 16, 31, -1;
	add.s32 	%r37, %r36, %r35;
	shfl.sync.bfly.b32	%r38|%p13, %r37, 8, 31, -1;
	add.s32 	%r39, %r37, %r38;
	shfl.sync.bfly.b32	%r40|%p14, %r39, 4, 31, -1;
	add.s32 	%r41, %r39, %r40;
	shfl.sync.bfly.b32	%r42|%p15, %r41, 2, 31, -1;
	add.s32 	%r43, %r41, %r42;
	shfl.sync.bfly.b32	%r44|%p16, %r43, 1, 31, -1;
	add.s32 	%r45, %r34, %r2;
	mul.wide.u32 	%rd10, %r45, 4;
	add.s64 	%rd11, %rd3, %rd10;
	ld.global.u32 	%r46, [%rd11];
	shfl.sync.bfly.b32	%r47|%p17, %r46, 16, 31, -1;
	add.s32 	%r48, %r47, %r46;
	shfl.sync.bfly.b32	%r49|%p18, %r48, 8, 31, -1;
	add.s32 	%r50, %r48, %r49;
	shfl.sync.bfly.b32	%r51|%p19, %r50, 4, 31, -1;
	add.s32 	%r52, %r50, %r51;
	shfl.sync.bfly.b32	%r53|%p20, %r52, 2, 31, -1;
	add.s32 	%r54, %r52, %r53;
	shfl.sync.bfly.b32	%r55|%p21, %r54, 1, 31, -1;
	add.s32 	%r56, %r21, %r22;
	add.s32 	%r57, %r56, %r33;
	add.s32 	%r58, %r57, %r32;
	add.s32 	%r59, %r58, %r44;
	add.s32 	%r60, %r59, %r43;
	add.s32 	%r61, %r60, %r55;
	add.s32 	%r6, %r61, %r54;
	setp.ne.s32 	%p22, %r5, 0;
	@%p22 bra 	$L__BB5_3;
	shr.u32 	%r62, %r1, 3;
	mov.u32 	%r63, _ZZ16reduceShflUnrollPiS_jE4smem;
	add.s32 	%r64, %r63, %r62;
	st.shared.u32 	[%r64], %r6;
$L__BB5_3:
	bar.sync 	0;
	setp.gt.u32 	%p23, %r1, 31;
	@%p23 bra 	$L__BB5_8;
	setp.gt.u32 	%p24, %r1, 7;
	mov.b32 	%r78, 0;
	@%p24 bra 	$L__BB5_6;
	shl.b32 	%r66, %r5, 2;
	mov.u32 	%r67, _ZZ16reduceShflUnrollPiS_jE4smem;
	add.s32 	%r68, %r67, %r66;
	ld.shared.u32 	%r78, [%r68];
$L__BB5_6:
	shfl.sync.bfly.b32	%r69|%p25, %r78, 16, 31, -1;
	add.s32 	%r70, %r69, %r78;
	shfl.sync.bfly.b32	%r71|%p26, %r70, 8, 31, -1;
	add.s32 	%r72, %r70, %r71;
	shfl.sync.bfly.b32	%r73|%p27, %r72, 4, 31, -1;
	add.s32 	%r74, %r72, %r73;
	shfl.sync.bfly.b32	%r75|%p28, %r74, 2, 31, -1;
	add.s32 	%r76, %r74, %r75;
	shfl.sync.bfly.b32	%r77|%p29, %r76, 1, 31, -1;
	add.s32 	%r9, %r76, %r77;
	setp.ne.s32 	%p30, %r1, 0;
	@%p30 bra 	$L__BB5_8;
	cvta.to.global.u64 	%rd12, %rd2;
	mul.wide.u32 	%rd13, %r3, 4;
	add.s64 	%rd14, %rd12, %rd13;
	st.global.u32 	[%rd14], %r9;
$L__BB5_8:
	ret;

}


// ===== COMPILED SASS (sm_100) =====

	.target	sm_100

	.elftype	@"ET_EXEC"


//--------------------- .note.nv.tkinfo           --------------------------
	.section	.note.nv.tkinfo,"",@"SHT_NOTE"
	.sectionflags	@"SHF_NOTE_NV_TKINFO"
	.tkinfo
        /*0018*/ 	.word	0x00000002
        /*0030*/ 	.string	""
        /*0030*/ 	.string	"ptxas"
        /*0030*/ 	.string	"Cuda compilation tools, release 13.0, V13.0.88"
        /*0030*/ 	.string	"Build cuda_13.0.r13.0/compiler.36424714_0"
        /*0030*/ 	.string	"-arch sm_100 -m 64 "



//--------------------- .note.nv.cuinfo           --------------------------
	.section	.note.nv.cuinfo,"",@"SHT_NOTE"
	.sectionflags	@"SHF_NOTE_NV_CUINFO"
        /*0018*/ 	.short	0x0002
        /*001a*/ 	.short	0x0064
        /*001c*/ 	.short	0x0082
	.zero		2


//--------------------- .nv.info                  --------------------------
	.section	.nv.info,"",@"SHT_CUDA_INFO"
	.align	4


	//----- nvinfo : EIATTR_REGCOUNT
	.align		4
        /*0000*/ 	.byte	0x04, 0x2f
        /*0002*/ 	.short	(.L_1 - .L_0)
	.align		4
.L_0:
        /*0004*/ 	.word	index@(_Z10reduceGmemPiS_j)
        /*0008*/ 	.word	0x00000012


	//----- nvinfo : EIATTR_FRAME_SIZE
	.align		4
.L_1:
        /*000c*/ 	.byte	0x04, 0x11
        /*000e*/ 	.short	(.L_3 - .L_2)
	.align		4
.L_2:
        /*0010*/ 	.word	index@(_Z10reduceGmemPiS_j)
        /*0014*/ 	.word	0x00000000


	//----- nvinfo : EIATTR_REGCOUNT
	.align		4
.L_3:
        /*0018*/ 	.byte	0x04, 0x2f
        /*001a*/ 	.short	(.L_5 - .L_4)
	.align		4
.L_4:
        /*001c*/ 	.word	index@(_Z16reduceGmemUnrollPiS_j)
        /*0020*/ 	.word	0x00000016


	//----- nvinfo : EIATTR_FRAME_SIZE
	.align		4
.L_5:
        /*0024*/ 	.byte	0x04, 0x11
        /*0026*/ 	.short	(.L_7 - .L_6)
	.align		4
.L_6:
        /*0028*/ 	.word	index@(_Z16reduceGmemUnrollPiS_j)
        /*002c*/ 	.word	0x00000000


	//----- nvinfo : EIATTR_REGCOUNT
	.align		4
.L_7:
        /*0030*/ 	.byte	0x04, 0x2f
        /*0032*/ 	.short	(.L_9 - .L_8)
	.align		4
.L_8:
        /*0034*/ 	.word	index@(_Z10reduceSmemPiS_j)
        /*0038*/ 	.word	0x0000000d


	//----- nvinfo : EIATTR_FRAME_SIZE
	.align		4
.L_9:
        /*003c*/ 	.byte	0x04, 0x11
        /*003e*/ 	.short	(.L_11 - .L_10)
	.align		4
.L_10:
        /*0040*/ 	.word	index@(_Z10reduceSmemPiS_j)
        /*0044*/ 	.word	0x00000000


	//----- nvinfo : EIATTR_REGCOUNT
	.align		4
.L_11:
        /*0048*/ 	.byte	0x04, 0x2f
        /*004a*/ 	.short	(.L_13 - .L_12)
	.align		4
.L_12:
        /*004c*/ 	.word	index@(_Z16reduceSmemUnrollPiS_j)
        /*0050*/ 	.word	0x00000010


	//----- nvinfo : EIATTR_FRAME_SIZE
	.align		4
.L_13:
        /*0054*/ 	.byte	0x04, 0x11
        /*0056*/ 	.short	(.L_15 - .L_14)
	.align		4
.L_14:
        /*0058*/ 	.word	index@(_Z16reduceSmemUnrollPiS_j)
        /*005c*/ 	.word	0x00000000


	//----- nvinfo : EIATTR_REGCOUNT
	.align		4
.L_15:
        /*0060*/ 	.byte	0x04, 0x2f
        /*0062*/ 	.short	(.L_17 - .L_16)
	.align		4
.L_16:
        /*0064*/ 	.word	index@(_Z10reduceShflPiS_j)
        /*0068*/ 	.word	0x0000000e


	//----- nvinfo : EIATTR_FRAME_SIZE
	.align		4
.L_17:
        /*006c*/ 	.byte	0x04, 0x11
        /*006e*/ 	.short	(.L_19 - .L_18)
	.align		4
.L_18:
        /*0070*/ 	.word	index@(_Z10reduceShflPiS_j)
        /*0074*/ 	.word	0x00000000


	//----- nvinfo : EIATTR_REGCOUNT
	.align		4
.L_19:
        /*0078*/ 	.byte	0x04, 0x2f
        /*007a*/ 	.short	(.L_21 - .L_20)
	.align		4
.L_20:
        /*007c*/ 	.word	index@(_Z16reduceShflUnrollPiS_j)
        /*0080*/ 	.word	0x00000013


	//----- nvinfo : EIATTR_FRAME_SIZE
	.align		4
.L_21:
        /*0084*/ 	.byte	0x04, 0x11
        /*0086*/ 	.short	(.L_23 - .L_22)
	.align		4
.L_22:
        /*0088*/ 	.word	index@(_Z16reduceShflUnrollPiS_j)
        /*008c*/ 	.word	0x00000000


	//----- nvinfo : EIATTR_MIN_STACK_SIZE
	.align		4
.L_23:
        /*0090*/ 	.byte	0x04, 0x12
        /*0092*/ 	.short	(.L_25 - .L_24)
	.align		4
.L_24:
        /*0094*/ 	.word	index@(_Z16reduceShflUnrollPiS_j)
        /*0098*/ 	.word	0x00000000


	//----- nvinfo : EIATTR_MIN_STACK_SIZE
	.align		4
.L_25:
        /*009c*/ 	.byte	0x04, 0x12
        /*009e*/ 	.short	(.L_27 - .L_26)
	.align		4
.L_26:
        /*00a0*/ 	.word	index@(_Z10reduceShflPiS_j)
        /*00a4*/ 	.word	0x00000000


	//----- nvinfo : EIATTR_MIN_STACK_SIZE
	.align		4
.L_27:
        /*00a8*/ 	.byte	0x04, 0x12
        /*00aa*/ 	.short	(.L_29 - .L_28)
	.align		4
.L_28:
        /*00ac*/ 	.word	index@(_Z16reduceSmemUnrollPiS_j)
        /*00b0*/ 	.word	0x00000000


	//----- nvinfo : EIATTR_MIN_STACK_SIZE
	.align		4
.L_29:
        /*00b4*/ 	.byte	0x04, 0x12
        /*00b6*/ 	.short	(.L_31 - .L_30)
	.align		4
.L_30:
        /*00b8*/ 	.word	index@(_Z10reduceSmemPiS_j)
        /*00bc*/ 	.word	0x00000000


	//----- nvinfo : EIATTR_MIN_STACK_SIZE
	.align		4
.L_31:
        /*00c0*/ 	.byte	0x04, 0x12
        /*00c2*/ 	.short	(.L_33 - .L_32)
	.align		4
.L_32:
        /*00c4*/ 	.word	index@(_Z16reduceGmemUnrollPiS_j)
        /*00c8*/ 	.word	0x00000000


	//----- nvinfo : EIATTR_MIN_STACK_SIZE
	.align		4
.L_33:
        /*00cc*/ 	.byte	0x04, 0x12
        /*00ce*/ 	.short	(.L_35 - .L_34)
	.align		4
.L_34:
        /*00d0*/ 	.word	index@(_Z10reduceGmemPiS_j)
        /*00d4*/ 	.word	0x00000000
.L_35:


//--------------------- .nv.compat                --------------------------
	.section	.nv.compat,"",@"SHT_CUDA_COMPAT_INFO"
	.align	4
        /*0000*/ 	.byte	0x02, 0x09, 0x00, 0x00, 0x02, 0x02, 0x01, 0x00, 0x02, 0x05, 0x05, 0x00, 0x03, 0x07, 0x01, 0x01
        /*0010*/ 	.byte	0x02, 0x03, 0x00, 0x00, 0x02, 0x06, 0x01, 0x00, 0x04, 0x0b, 0x08, 0x00, 0x09, 0x00, 0x00, 0x00
        /*0020*/ 	.byte	0x00, 0x00, 0x00, 0x00


//--------------------- .nv.info._Z16reduceShflUnrollPiS_j --------------------------
	.section	.nv.info._Z16reduceShflUnrollPiS_j,"",@"SHT_CUDA_INFO"
	.sectionflags	@""
	.align	4


	//----- nvinfo : EIATTR_CUDA_API_VERSION
	.align		4
        /*0000*/ 	.byte	0x04, 0x37
        /*0002*/ 	.short	(.L_37 - .L_36)
.L_36:
        /*0004*/ 	.word	0x00000082


	//----- nvinfo : EIATTR_KPARAM_INFO
	.align		4
.L_37:
        /*0008*/ 	.byte	0x04, 0x17
        /*000a*/ 	.short	(.L_39 - .L_38)
.L_38:
        /*000c*/ 	.word	0x00000000
        /*0010*/ 	.short	0x0002
        /*0012*/ 	.short	0x0010
        /*0014*/ 	.byte	0x00, 0xf0, 0x11, 0x00


	//----- nvinfo : EIATTR_KPARAM_INFO
	.align		4
.L_39:
        /*0018*/ 	.byte	0x04, 0x17
        /*001a*/ 	.short	(.L_41 - .L_40)
.L_40:
        /*001c*/ 	.word	0x00000000
        /*0020*/ 	.short	0x0001
        /*0022*/ 	.short	0x0008
        /*0024*/ 	.byte	0x00, 0xf5, 0x21, 0x00


	//----- nvinfo : EIATTR_KPARAM_INFO
	.align		4
.L_41:
        /*0028*/ 	.byte	0x04, 0x17
        /*002a*/ 	.short	(.L_43 - .L_42)
.L_42:
        /*002c*/ 	.word	0x00000000
        /*0030*/ 	.short	0x0000
        /*0032*/ 	.short	0x0000
        /*0034*/ 	.byte	0x00, 0xf5, 0x21, 0x00


	//----- nvinfo : EIATTR_SPARSE_MMA_MASK
	.align		4
.L_43:
        /*0038*/ 	.byte	0x03, 0x50
        /*003a*/ 	.short	0x0000


	//----- nvinfo : EIATTR_MAXREG_COUNT
	.align		4
        /*003c*/ 	.byte	0x03, 0x1b
        /*003e*/ 	.short	0x00ff


	//----- nvinfo : EIATTR_NUM_BARRIERS
	.align		4
        /*0040*/ 	.byte	0x02, 0x4c
        /*0042*/ 	.byte	0x01
	.zero		1


	//----- nvinfo : EIATTR_MERCURY_ISA_VERSION
	.align		4
        /*0044*/ 	.byte	0x03, 0x5f
        /*0046*/ 	.short	0x0101


	//----- nvinfo : EIATTR_COOP_GROUP_MASK_REGIDS
	.align		4
        /*0048*/ 	.byte	0x04, 0x29
        /*004a*/ 	.short	(.L_45 - .L_44)


	//   ....[0]....
.L_44:
        /*004c*/ 	.word	0xffffffff


	//   ....[1]....
        /*0050*/ 	.word	0xffffffff


	//   ....[2]....
        /*0054*/ 	.word	0xffffffff


	//   ....[3]....
        /*0058*/ 	.word	0xffffffff


	//   ....[4]....
        /*005c*/ 	.word	0xffffffff


	//   ....[5]....
        /*0060*/ 	.word	0xffffffff


	//   ....[6]....
        /*0064*/ 	.word	0xffffffff


	//   ....[7]....
        /*0068*/ 	.word	0xffffffff


	//   ....[8]....
        /*006c*/ 	.word	0xffffffff


	//   ....[9]....
        /*0070*/ 	.word	0xffffffff


	//   ....[10]....
        /*0074*/ 	.word	0xffffffff


	//   ....[11]....
        /*0078*/ 	.word	0xffffffff


	//   ....[12]....
        /*007c*/ 	.word	0xffffffff


	//   ....[13]....
        /*0080*/ 	.word	0xffffffff


	//   ....[14]....
        /*0084*/ 	.word	0xffffffff


	//   ....[15]....
        /*0088*/ 	.word	0xffffffff


	//   ....[16]....
        /*008c*/ 	.word	0xffffffff


	//   ....[17]....
        /*0090*/ 	.word	0xffffffff


	//   ....[18]....
        /*0094*/ 	.word	0xffffffff


	//   ....[19]....
        /*0098*/ 	.word	0xffffffff


	//   ....[20]....
        /*009c*/ 	.word	0xffffffff


	//   ....[21]....
        /*00a0*/ 	.word	0xffffffff


	//   ....[22]....
        /*00a4*/ 	.word	0xffffffff


	//   ....[23]....
        /*00a8*/ 	.word	0xffffffff


	//   ....[24]....
        /*00ac*/ 	.word	0xffffffff


	//----- nvinfo : EIATTR_COOP_GROUP_INSTR_OFFSETS
	.align		4
.L_45:
        /*00b0*/ 	.byte	0x04, 0x28
        /*00b2*/ 	.short	(.L_47 - .L_46)


	//   ....[0]....
.L_46:
        /*00b4*/ 	.word	0x00000170


	//   ....[1]....
        /*00b8*/ 	.word	0x00000180


	//   ....[2]....
        /*00bc*/ 	.word	0x00000190


	//   ....[3]....
        /*00c0*/ 	.word	0x000001a0


	//   ....[4]....
        /*00c4*/ 	.word	0x000001d0


	//   ....[5]....
        /*00c8*/ 	.word	0x000001f0


	//   ....[6]....
        /*00cc*/ 	.word	0x00000200


	//   ....[7]....
        /*00d0*/ 	.word	0x00000220


	//   ....[8]....
        /*00d4*/ 	.word	0x00000250


	//   ....[9]....
        /*00d8*/ 	.word	0x00000270


	//   ....[10]....
        /*00dc*/ 	.word	0x00000280


	//   ....[11]....
        /*00e0*/ 	.word	0x000002a0


	//   ....[12]....
        /*00e4*/ 	.word	0x000002d0


	//   ....[13]....
        /*00e8*/ 	.word	0x000002f0


	//   ....[14]....
        /*00ec*/ 	.word	0x00000300


	//   ....[15]....
        /*00f0*/ 	.word	0x00000320


	//   ....[16]....
        /*00f4*/ 	.word	0x00000360


	//   ....[17]....
        /*00f8*/ 	.word	0x00000380


	//   ....[18]....
        /*00fc*/ 	.word	0x000003b0


	//   ....[19]....
        /*0100*/ 	.word	0x000003c0


	//   ....[20]....
        /*0104*/ 	.word	0x000004f0


	//   ....[21]....
        /*0108*/ 	.word	0x00000510


	//   ....[22]....
        /*010c*/ 	.word	0x00000530


	//   ....[23]....
        /*0110*/ 	.word	0x00000550


	//   ....[24]....
        /*0114*/ 	.word	0x00000570


	//----- nvinfo : EIATTR_VRC_CTA_INIT_COUNT
	.align		4
.L_47:
        /*0118*/ 	.byte	0x02, 0x4a
	.zero		1
	.zero		1


	//----- nvinfo : EIATTR_EXIT_INSTR_OFFSETS
	.align		4
        /*011c*/ 	.byte	0x04, 0x1c
        /*011e*/ 	.short	(.L_49 - .L_48)


	//   ....[0]....
.L_48:
        /*0120*/ 	.word	0x00000080


	//   ....[1]....
        /*0124*/ 	.word	0x00000460


	//   ....[2]....
        /*0128*/ 	.word	0x00000580


	//   ....[3]....
        /*012c*/ 	.word	0x000005d0


	//----- nvinfo : EIATTR_CBANK_PARAM_SIZE
	.align		4
.L_49:
        /*0130*/ 	.byte	0x03, 0x19
        /*0132*/ 	.short	0x0014


	//----- nvinfo : EIATTR_PARAM_CBANK
	.align		4
        /*0134*/ 	.byte	0x04, 0x0a
        /*0136*/ 	.short	(.L_51 - .L_50)
	.align		4
.L_50:
        /*0138*/ 	.word	index@(.nv.constant0._Z16reduceShflUnrollPiS_j)
        /*013c*/ 	.short	0x0380
        /*013e*/ 	.short	0x0014


	//----- nvinfo : EIATTR_SW_WAR
	.align		4
.L_51:
        /*0140*/ 	.byte	0x04, 0x36
        /*0142*/ 	.short	(.L_53 - .L_52)
.L_52:
        /*0144*/ 	.word	0x00000008
.L_53:


//--------------------- .nv.info._Z10reduceShflPiS_j --------------------------
	.section	.nv.info._Z10reduceShflPiS_j,"",@"SHT_CUDA_INFO"
	.sectionflags	@""
	.align	4


	//----- nvinfo : EIATTR_CUDA_API_VERSION
	.align		4
        /*0000*/ 	.byte	0x04, 0x37
        /*0002*/ 	.short	(.L_55 - .L_54)
.L_54:
        /*0004*/ 	.word	0x00000082


	//----- nvinfo : EIATTR_KPARAM_INFO
	.align		4
.L_55:
        /*0008*/ 	.byte	0x04, 0x17
        /*000a*/ 	.short	(.L_57 - .L_56)
.L_56:
        /*000c*/ 	.word	0x00000000
        /*0010*/ 	.short	0x0002
        /*0012*/ 	.short	0x0010
        /*0014*/ 	.byte	0x00, 0xf0, 0x11, 0x00


	//----- nvinfo : EIATTR_KPARAM_INFO
	.align		4
.L_57:
        /*0018*/ 	.byte	0x04, 0x17
        /*001a*/ 	.short	(.L_59 - .L_58)
.L_58:
        /*001c*/ 	.word	0x00000000
        /*0020*/ 	.short	0x0001
        /*0022*/ 	.short	0x0008
        /*0024*/ 	.byte	0x00, 0xf5, 0x21, 0x00


	//----- nvinfo : EIATTR_KPARAM_INFO
	.align		4
.L_59:
        /*0028*/ 	.byte	0x04, 0x17
        /*002a*/ 	.short	(.L_61 - .L_60)
.L_60:
        /*002c*/ 	.word	0x00000000
        /*0030*/ 	.short	0x0000
        /*0032*/ 	.short	0x0000
        /*0034*/ 	.byte	0x00, 0xf5, 0x21, 0x00


	//----- nvinfo : EIATTR_SPARSE_MMA_MASK
	.align		4
.L_61:
        /*0038*/ 	.byte	0x03, 0x50
        /*003a*/ 	.short	0x0000


	//----- nvinfo : EIATTR_MAXREG_COUNT
	.align		4
        /*003c*/ 	.byte	0x03, 0x1b
        /*003e*/ 	.short	0x00ff


	//----- nvinfo : EIATTR_NUM_BARRIERS
	.align		4
        /*0040*/ 	.byte	0x02, 0x4c
        /*0042*/ 	.byte	0x01
	.zero		1


	//----- nvinfo : EIATTR_MERCURY_ISA_VERSION
	.align		4
        /*0044*/ 	.byte	0x03, 0x5f
        /*0046*/ 	.short	0x0101


	//----- nvinfo : EIATTR_COOP_GROUP_MASK_REGIDS
	.align		4
        /*0048*/ 	.byte	0x04, 0x29
        /*004a*/ 	.short	(.L_63 - .L_62)


	//   ....[0]....
.L_62:
        /*004c*/ 	.word	0xffffffff


	//   ....[1]....
        /*0050*/ 	.word	0xffffffff


	//   ....[2]....
        /*0054*/ 	.word	0xffffffff


	//   ....[3]....
        /*0058*/ 	.word	0xffffffff


	//   ....[4]....
        /*005c*/ 	.word	0xffffffff


	//   ....[5]....
        /*0060*/ 	.word	0xffffffff


	//   ....[6]....
        /*0064*/ 	.word	0xffffffff


	//   ....[7]....
        /*0068*/ 	.word	0xffffffff


	//   ....[8]....
        /*006c*/ 	.word	0xffffffff


	//   ....[9]....
        /*0070*/ 	.word	0xffffffff


	//----- nvinfo : EIATTR_COOP_GROUP_INSTR_OFFSETS
	.align		4
.L_63:
        /*0074*/ 	.byte	0x04, 0x28
        /*0076*/ 	.short	(.L_65 - .L_64)


	//   ....[0]....
.L_64:
        /*0078*/ 	.word	0x000000d0


	//   ....[1]....
        /*007c*/ 	.word	0x000000f0


	//   ....[2]....
        /*0080*/ 	.word	0x00000120


	//   ....[3]....
        /*0084*/ 	.word	0x00000160


	//   ....[4]....
        /*0088*/ 	.word	0x000001a0


	//   ....[5]....
        /*008c*/ 	.word	0x00000270


	//   ....[6]....
        /*0090*/ 	.word	0x00000290


	//   ....[7]....
        /*0094*/ 	.word	0x000002b0


	//   ....[8]....
        /*0098*/ 	.word	0x000002d0


	//   ....[9]....
        /*009c*/ 	.word	0x000002f0


	//----- nvinfo : EIATTR_VRC_CTA_INIT_COUNT
	.align		4
.L_65:
        /*00a0*/ 	.byte	0x02, 0x4a
	.zero		1
	.zero		1


	//----- nvinfo : EIATTR_EXIT_INSTR_OFFSETS
	.align		4
        /*00a4*/ 	.byte	0x04, 0x1c
        /*00a6*/ 	.short	(.L_67 - .L_66)


	//   ....[0]....
.L_66:
        /*00a8*/ 	.word	0x00000070


	//   ....[1]....
        /*00ac*/ 	.word	0x000001e0


	//   ....[2]....
        /*00b0*/ 	.word	0x00000300


	//   ....[3]....
        /*00b4*/ 	.word	0x00000350


	//----- nvinfo : EIATTR_CBANK_PARAM_SIZE
	.align		4
.L_67:
        /*00b8*/ 	.byte	0x03, 0x19
        /*00ba*/ 	.short	0x0014


	//----- nvinfo : EIATTR_PARAM_CBANK
	.align		4
        /*00bc*/ 	.byte	0x04, 0x0a
        /*00be*/ 	.short	(.L_69 - .L_68)
	.align		4
.L_68:
        /*00c0*/ 	.word	index@(.nv.constant0._Z10reduceShflPiS_j)
        /*00c4*/ 	.short	0x0380
        /*00c6*/ 	.short	0x0014


	//----- nvinfo : EIATTR_SW_WAR
	.align		4
.L_69:
        /*00c8*/ 	.byte	0x04, 0x36
        /*00ca*/ 	.short	(.L_71 - .L_70)
.L_70:
        /*00cc*/ 	.word	0x00000008
.L_71:


//--------------------- .nv.info._Z16reduceSmemUnrollPiS_j --------------------------
	.section	.nv.info._Z16reduceSmemUnrollPiS_j,"",@"SHT_CUDA_INFO"
	.sectionflags	@""
	.align	4


	//----- nvinfo : EIATTR_CUDA_API_VERSION
	.align		4
        /*0000*/ 	.byte	0x04, 0x37
        /*0002*/ 	.short	(.L_73 - .L_72)
.L_72:
        /*0004*/ 	.word	0x00000082


	//----- nvinfo : EIATTR_KPARAM_INFO
	.align		4
.L_73:
        /*0008*/ 	.byte	0x04, 0x17
        /*000a*/ 	.short	(.L_75 - .L_74)
.L_74:
        /*000c*/ 	.word	0x00000000
        /*0010*/ 	.short	0x0002
        /*0012*/ 	.short	0x0010
        /*0014*/ 	.byte	0x00, 0xf0, 0x11, 0x00


	//----- nvinfo : EIATTR_KPARAM_INFO
	.align		4
.L_75:
        /*0018*/ 	.byte	0x04, 0x17
        /*001a*/ 	.short	(.L_77 - .L_76)
.L_76:
        /*001c*/ 	.word	0x00000000
        /*0020*/ 	.short	0x0001
        /*0022*/ 	.short	0x0008
        /*0024*/ 	.byte	0x00, 0xf5, 0x21, 0x00


	//----- nvinfo : EIATTR_KPARAM_INFO
	.align		4
.L_77:
        /*0028*/ 	.byte	0x04, 0x17
        /*002a*/ 	.short	(.L_79 - .L_78)
.L_78:
        /*002c*/ 	.word	0x00000000
        /*0030*/ 	.short	0x0000
        /*0032*/ 	.short	0x0000
        /*0034*/ 	.byte	0x00, 0xf5, 0x21, 0x00


	//----- nvinfo : EIATTR_SPARSE_MMA_MASK
	.align		4
.L_79:
        /*0038*/ 	.byte	0x03, 0x50
        /*003a*/ 	.short	0x0000


	//----- nvinfo : EIATTR_MAXREG_COUNT
	.align		4
        /*003c*/ 	.byte	0x03, 0x1b
        /*003e*/ 	.short	0x00ff


	//----- nvinfo : EIATTR_NUM_BARRIERS
	.align		4
        /*0040*/ 	.byte	0x02, 0x4c
        /*0042*/ 	.byte	0x01
	.zero		1


	//----- nvinfo : EIATTR_MERCURY_ISA_VERSION
	.align		4
        /*0044*/ 	.byte	0x03, 0x5f
        /*0046*/ 	.short	0x0101


	//----- nvinfo : EIATTR_VRC_CTA_INIT_COUNT
	.align		4
        /*0048*/ 	.byte	0x02, 0x4a
	.zero		1
	.zero		1


	//----- nvinfo : EIATTR_EXIT_INSTR_OFFSETS
	.align		4
        /*004c*/ 	.byte	0x04, 0x1c
        /*004e*/ 	.short	(.L_81 - .L_80)


	//   ....[0]....
.L_80:
        /*0050*/ 	.word	0x000003b0


	//   ....[1]....
        /*0054*/ 	.word	0x00000550


	//   ....[2]....
        /*0058*/ 	.word	0x000005a0


	//----- nvinfo : EIATTR_CBANK_PARAM_SIZE
	.align		4
.L_81:
        /*005c*/ 	.byte	0x03, 0x19
        /*005e*/ 	.short	0x0014


	//----- nvinfo : EIATTR_PARAM_CBANK
	.align		4
        /*0060*/ 	.byte	0x04, 0x0a
        /*0062*/ 	.short	(.L_83 - .L_82)
	.align		4
.L_82:
        /*0064*/ 	.word	index@(.nv.constant0._Z16reduceSmemUnrollPiS_j)
        /*0068*/ 	.short	0x0380
        /*006a*/ 	.short	0x0014


	//----- nvinfo : EIATTR_SW_WAR
	.align		4
.L_83:
        /*006c*/ 	.byte	0x04, 0x36
        /*006e*/ 	.short	(.L_85 - .L_84)
.L_84:
        /*0070*/ 	.word	0x00000008
.L_85:


//--------------------- .nv.info._Z10reduceSmemPiS_j --------------------------
	.section	.nv.info._Z10reduceSmemPiS_j,"",@"SHT_CUDA_INFO"
	.sectionflags	@""
	.align	4


	//----- nvinfo : EIATTR_CUDA_API_VERSION
	.align		4
        /*0000*/ 	.byte	0x04, 0x37
        /*0002*/ 	.short	(.L_87 - .L_86)
.L_86:
        /*0004*/ 	.word	0x00000082


	//----- nvinfo : EIATTR_KPARAM_INFO
	.align		4
.L_87:
        /*0008*/ 	.byte	0x04, 0x17
        /*000a*/ 	.short	(.L_89 - .L_88)
.L_88:
        /*000c*/ 	.word	0x00000000
        /*0010*/ 	.short	0x0002
        /*0012*/ 	.short	0x0010
        /*0014*/ 	.byte	0x00, 0xf0, 0x11, 0x00


	//----- nvinfo : EIATTR_KPARAM_INFO
	.align		4
.L_89:
        /*0018*/ 	.byte	0x04, 0x17
        /*001a*/ 	.short	(.L_91 - .L_90)
.L_90:
        /*001c*/ 	.word	0x00000000
        /*0020*/ 	.short	0x0001
        /*0022*/ 	.short	0x0008
        /*0024*/ 	.byte	0x00, 0xf5, 0x21, 0x00


	//----- nvinfo : EIATTR_KPARAM_INFO
	.align		4
.L_91:
        /*0028*/ 	.byte	0x04, 0x17
        /*002a*/ 	.short	(.L_93 - .L_92)
.L_92:
        /*002c*/ 	.word	0x00000000
        /*0030*/ 	.short	0x0000
        /*0032*/ 	.short	0x0000
        /*0034*/ 	.byte	0x00, 0xf5, 0x21, 0x00


	//----- nvinfo : EIATTR_SPARSE_MMA_MASK
	.align		4
.L_93:
        /*0038*/ 	.byte	0x03, 0x50
        /*003a*/ 	.short	0x0000


	//----- nvinfo : EIATTR_MAXREG_COUNT
	.align		4
        /*003c*/ 	.byte	0x03, 0x1b
        /*003e*/ 	.short	0x00ff


	//----- nvinfo : EIATTR_NUM_BARRIERS
	.align		4
        /*0040*/ 	.byte	0x02, 0x4c
        /*0042*/ 	.byte	0x01
	.zero		1


	//----- nvinfo : EIATTR_MERCURY_ISA_VERSION
	.align		4
        /*0044*/ 	.byte	0x03, 0x5f
        /*0046*/ 	.short	0x0101


	//----- nvinfo : EIATTR_VRC_CTA_INIT_COUNT
	.align		4
        /*0048*/ 	.byte	0x02, 0x4a
	.zero		1
	.zero		1


	//----- nvinfo : EIATTR_EXIT_INSTR_OFFSETS
	.align		4
        /*004c*/ 	.byte	0x04, 0x1c
        /*004e*/ 	.short	(.L_95 - .L_94)


	//   ....[0]....
.L_94:
        /*0050*/ 	.word	0x00000080


	//   ....[1]....
        /*0054*/ 	.word	0x00000330


	//   ....[2]....
        /*0058*/ 	.word	0x000004d0


	//   ....[3]....
        /*005c*/ 	.word	0x00000520


	//----- nvinfo : EIATTR_CBANK_PARAM_SIZE
	.align		4
.L_95:
        /*0060*/ 	.byte	0x03, 0x19
        /*0062*/ 	.short	0x0014


	//----- nvinfo : EIATTR_PARAM_CBANK
	.align		4
        /*0064*/ 	.byte	0x04, 0x0a
        /*0066*/ 	.short	(.L_97 - .L_96)
	.align		4
.L_96:
        /*0068*/ 	.word	index@(.nv.constant0._Z10reduceSmemPiS_j)
        /*006c*/ 	.short	0x0380
        /*006e*/ 	.short	0x0014


	//----- nvinfo : EIATTR_SW_WAR
	.align		4
.L_97:
        /*0070*/ 	.byte	0x04, 0x36
        /*0072*/ 	.short	(.L_99 - .L_98)
.L_98:
        /*0074*/ 	.word	0x00000008
.L_99:


//--------------------- .nv.info._Z16reduceGmemUnrollPiS_j --------------------------
	.section	.nv.info._Z16reduceGmemUnrollPiS_j,"",@"SHT_CUDA_INFO"
	.sectionflags	@""
	.align	4


	//----- nvinfo : EIATTR_CUDA_API_VERSION
	.align		4
        /*0000*/ 	.byte	0x04, 0x37
        /*0002*/ 	.short	(.L_101 - .L_100)
.L_100:
        /*0004*/ 	.word	0x00000082


	//----- nvinfo : EIATTR_KPARAM_INFO
	.align		4
.L_101:
        /*0008*/ 	.byte	0x04, 0x17
        /*000a*/ 	.short	(.L_103 - .L_102)
.L_102:
        /*000c*/ 	.word	0x00000000
        /*0010*/ 	.short	0x0002
        /*0012*/ 	.short	0x0010
        /*0014*/ 	.byte	0x00, 0xf0, 0x11, 0x00


	//----- nvinfo : EIATTR_KPARAM_INFO
	.align		4
.L_103:
        /*0018*/ 	.byte	0x04, 0x17
        /*001a*/ 	.short	(.L_105 - .L_104)
.L_104:
        /*001c*/ 	.word	0x00000000
        /*0020*/ 	.short	0x0001
        /*0022*/ 	.short	0x0008
        /*0024*/ 	.byte	0x00, 0xf5, 0x21, 0x00


	//----- nvinfo : EIATTR_KPARAM_INFO
	.align		4
.L_105:
        /*0028*/ 	.byte	0x04, 0x17
        /*002a*/ 	.short	(.L_107 - .L_106)
.L_106:
        /*002c*/ 	.word	0x00000000
        /*0030*/ 	.short	0x0000
        /*0032*/ 	.short	0x0000
        /*0034*/ 	.byte	0x00, 0xf5, 0x21, 0x00


	//----- nvinfo : EIATTR_SPARSE_MMA_MASK
	.align		4
.L_107:
        /*0038*/ 	.byte	0x03, 0x50
        /*003a*/ 	.short	0x0000


	//----- nvinfo : EIATTR_MAXREG_COUNT
	.align		4
        /*003c*/ 	.byte	0x03, 0x1b
        /*003e*/ 	.short	0x00ff


	//----- nvinfo : EIATTR_NUM_BARRIERS
	.align		4
        /*0040*/ 	.byte	0x02, 0x4c
        /*0042*/ 	.byte	0x01
	.zero		1


	//----- nvinfo : EIATTR_MERCURY_ISA_VERSION
	.align		4
        /*0044*/ 	.byte	0x03, 0x5f
        /*0046*/ 	.short	0x0101


	//----- nvinfo : EIATTR_VRC_CTA_INIT_COUNT
	.align		4
        /*0048*/ 	.byte	0x02, 0x4a
	.zero		1
	.zero		1


	//----- nvinfo : EIATTR_EXIT_INSTR_OFFSETS
	.align		4
        /*004c*/ 	.byte	0x04, 0x1c
        /*004e*/ 	.short	(.L_109 - .L_108)


	//   ....[0]....
.L_108:
        /*0050*/ 	.word	0x00000470


	//   ....[1]....
        /*0054*/ 	.word	0x00000610


	//   ....[2]....
        /*0058*/ 	.word	0x00000660


	//----- nvinfo : EIATTR_CRS_STACK_SIZE
	.align		4
.L_109:
        /*005c*/ 	.byte	0x04, 0x1e
        /*005e*/ 	.short	(.L_111 - .L_110)
.L_110:
        /*0060*/ 	.word	0x00000000


	//----- nvinfo : EIATTR_CBANK_PARAM_SIZE
	.align		4
.L_111:
        /*0064*/ 	.byte	0x03, 0x19
        /*0066*/ 	.short	0x0014


	//----- nvinfo : EIATTR_PARAM_CBANK
	.align		4
        /*0068*/ 	.byte	0x04, 0x0a
        /*006a*/ 	.short	(.L_113 - .L_112)
	.align		4
.L_112:
        /*006c*/ 	.word	index@(.nv.constant0._Z16reduceGmemUnrollPiS_j)
        /*0070*/ 	.short	0x0380
        /*0072*/ 	.short	0x0014


	//----- nvinfo : EIATTR_SW_WAR
	.align		4
.L_113:
        /*0074*/ 	.byte	0x04, 0x36
        /*0076*/ 	.short	(.L_115 - .L_114)
.L_114:
        /*0078*/ 	.word	0x00000008
.L_115:


//--------------------- .nv.info._Z10reduceGmemPiS_j --------------------------
	.section	.nv.info._Z10reduceGmemPiS_j,"",@"SHT_CUDA_INFO"
	.sectionflags	@""
	.align	4


	//----- nvinfo : EIATTR_CUDA_API_VERSION
	.align		4
        /*0000*/ 	.byte	0x04, 0x37
        /*0002*/ 	.short	(.L_117 - .L_116)
.L_116:
        /*0004*/ 	.word	0x00000082


	//----- nvinfo : EIATTR_KPARAM_INFO
	.align		4
.L_117:
        /*0008*/ 	.byte	0x04, 0x17
        /*000a*/ 	.short	(.L_119 - .L_118)
.L_118:
        /*000c*/ 	.word	0x00000000
        /*0010*/ 	.short	0x0002
        /*0012*/ 	.short	0x0010
        /*0014*/ 	.byte	0x00, 0xf0, 0x11, 0x00


	//----- nvinfo : EIATTR_KPARAM_INFO
	.align		4
.L_119:
        /*0018*/ 	.byte	0x04, 0x17
        /*001a*/ 	.short	(.L_121 - .L_120)
.L_120:
        /*001c*/ 	.word	0x00000000
        /*0020*/ 	.short	0x0001
        /*0022*/ 	.short	0x0008
        /*0024*/ 	.byte	0x00, 0xf5, 0x21, 0x00


	//----- nvinfo : EIATTR_KPARAM_INFO
	.align		4
.L_121:
        /*0028*/ 	.byte	0x04, 0x17
        /*002a*/ 	.short	(.L_123 - .L_122)
.L_122:
        /*002c*/ 	.word	0x00000000
        /*0030*/ 	.short	0x0000
        /*0032*/ 	.short	0x0000
        /*0034*/ 	.byte	0x00, 0xf5, 0x21, 0x00


	//----- nvinfo : EIATTR_SPARSE_MMA_MASK
	.align		4
.L_123:
        /*0038*/ 	.byte	0x03, 0x50
        /*003a*/ 	.short	0x0000


	//----- nvinfo : EIATTR_MAXREG_COUNT
	.align		4
        /*003c*/ 	.byte	0x03, 0x1b
        /*003e*/ 	.short	0x00ff


	//----- nvinfo : EIATTR_NUM_BARRIERS
	.align		4
        /*0040*/ 	.byte	0x02, 0x4c
        /*0042*/ 	.byte	0x01
	.zero		1


	//----- nvinfo : EIATTR_MERCURY_ISA_VERSION
	.align		4
        /*0044*/ 	.byte	0x03, 0x5f
        /*0046*/ 	.short	0x0101


	//----- nvinfo : EIATTR_VRC_CTA_INIT_COUNT
	.align		4
        /*0048*/ 	.byte	0x02, 0x4a
	.zero		1
	.zero		1


	//----- nvinfo : EIATTR_EXIT_INSTR_OFFSETS
	.align		4
        /*004c*/ 	.byte	0x04, 0x1c
        /*004e*/ 	.short	(.L_125 - .L_124)


	//   ....[0]....
.L_124:
        /*0050*/ 	.word	0x00000080


	//   ....[1]....
        /*0054*/ 	.word	0x00000360


	//   ....[2]....
        /*0058*/ 	.word	0x00000500


	//   ....[3]....
        /*005c*/ 	.word	0x00000550


	//----- nvinfo : EIATTR_CRS_STACK_SIZE
	.align		4
.L_125:
        /*0060*/ 	.byte	0x04, 0x1e
        /*0062*/ 	.short	(.L_127 - .L_126)
.L_126:
        /*0064*/ 	.word	0x00000000


	//----- nvinfo : EIATTR_CBANK_PARAM_SIZE
	.align		4
.L_127:
        /*0068*/ 	.byte	0x03, 0x19
        /*006a*/ 	.short	0x0014


	//----- nvinfo : EIATTR_PARAM_CBANK
	.align		4
        /*006c*/ 	.byte	0x04, 0x0a
        /*006e*/ 	.short	(.L_129 - .L_128)
	.align		4
.L_128:
        /*0070*/ 	.word	index@(.nv.constant0._Z10reduceGmemPiS_j)
        /*0074*/ 	.short	0x0380
        /*0076*/ 	.short	0x0014


	//----- nvinfo : EIATTR_SW_WAR
	.align		4
.L_129:
        /*0078*/ 	.byte	0x04, 0x36
        /*007a*/ 	.short	(.L_131 - .L_130)
.L_130:
        /*007c*/ 	.word	0x00000008
.L_131:


//--------------------- .nv.callgraph             --------------------------
	.section	.nv.callgraph,"",@"SHT_CUDA_CALLGRAPH"
	.align	4
	.sectionentsize	8
	.align		4
        /*0000*/ 	.word	0x00000000
	.align		4
        /*0004*/ 	.word	0xffffffff
	.align		4
        /*0008*/ 	.word	0x00000000
	.align		4
        /*000c*/ 	.word	0xfffffffe
	.align		4
        /*0010*/ 	.word	0x00000000
	.align		4
        /*0014*/ 	.word	0xfffffffd
	.align		4
        /*0018*/ 	.word	0x00000000
	.align		4
        /*001c*/ 	.word	0xfffffffc


//--------------------- .text._Z16reduceShflUnrollPiS_j --------------------------
	.section	.text._Z16reduceShflUnrollPiS_j,"ax",@progbits
	.align	128
        .global         _Z16reduceShflUnrollPiS_j
        .type           _Z16reduceShflUnrollPiS_j,@function
        .size           _Z16reduceShflUnrollPiS_j,(.L_x_22 - _Z16reduceShflUnrollPiS_j)
        .other          _Z16reduceShflUnrollPiS_j,@"STO_CUDA_ENTRY STV_DEFAULT"
_Z16reduceShflUnrollPiS_j:
.text._Z16reduceShflUnrollPiS_j:
[----:B------:R-:W-:Y:S01]  /*0000*/  LDC R1, c[0x0][0x37c] ;  /* 0x0000df00ff017b82 */ /* 0x000fe20000000800 */
[----:B------:R-:W0:Y:S01]  /*0010*/  S2R R0, SR_CTAID.X ;  /* 0x0000000000007919 */ /* 0x000e220000002500 */
[----:B------:R-:W0:Y:S01]  /*0020*/  LDCU UR6, c[0x0][0x360] ;  /* 0x00006c00ff0677ac */ /* 0x000e220008000800 */
[----:B------:R-:W1:Y:S01]  /*0030*/  S2R R2, SR_TID.X ;  /* 0x0000000000027919 */ /* 0x000e620000002100 */
[----:B------:R-:W2:Y:S01]  /*0040*/  LDCU UR4, c[0x0][0x390] ;  /* 0x00007200ff0477ac */ /* 0x000ea20008000800 */
[----:B0-----:R-:W-:-:S04]  /*0050*/  IMAD R3, R0, UR6, RZ ;  /* 0x0000000600037c24 */ /* 0x001fc8000f8e02ff */
[----:B-1----:R-:W-:-:S05]  /*0060*/  IMAD R3, R3, 0x4, R2 ;  /* 0x0000000403037824 */ /* 0x002fca00078e0202 */
[----:B--2---:R-:W-:-:S13]  /*0070*/  ISETP.GE.U32.AND P0, PT, R3, UR4, PT ;  /* 0x0000000403007c0c */ /* 0x004fda000bf06070 */
[----:B------:R-:W-:Y:S05]  /*0080*/  @P0 EXIT ;  /* 0x000000000000094d */ /* 0x000fea0003800000 */
[----:B------:R-:W0:Y:S01]  /*0090*/  LDC.64 R10, c[0x0][0x380] ;  /* 0x0000e000ff0a7b82 */ /* 0x000e220000000a00 */
[----:B------:R-:W1:Y:S01]  /*00a0*/  LDCU.64 UR4, c[0x0][0x358] ;  /* 0x00006b00ff0477ac */ /* 0x000e620008000a00 */
[----:B------:R-:W-:-:S05]  /*00b0*/  VIADD R7, R3, UR6 ;  /* 0x0000000603077c36 */ /* 0x000fca0008000000 */
[----:B------:R-:W-:Y:S01]  /*00c0*/  IADD3 R13, PT, PT, R7, UR6, RZ ;  /* 0x00000006070d7c10 */ /* 0x000fe2000fffe0ff */
[----:B0-----:R-:W-:-:S04]  /*00d0*/  IMAD.WIDE.U32 R4, R3, 0x4, R10 ;  /* 0x0000000403047825 */ /* 0x001fc800078e000a */
[--C-:B------:R-:W-:Y:S02]  /*00e0*/  IMAD.WIDE.U32 R6, R7, 0x4, R10.reuse ;  /* 0x0000000407067825 */ /* 0x100fe400078e000a */
[----:B-1----:R-:W2:Y:S02]  /*00f0*/  LDG.E R4, desc[UR4][R4.64] ;  /* 0x0000000404047981 */ /* 0x002ea4000c1e1900 */
[C-C-:B------:R-:W-:Y:S02]  /*0100*/  IMAD.WIDE.U32 R8, R13.reuse, 0x4, R10.reuse ;  /* 0x000000040d087825 */ /* 0x140fe400078e000a */
[----:B------:R-:W3:Y:S02]  /*0110*/  LDG.E R7, desc[UR4][R6.64] ;  /* 0x0000000406077981 */ /* 0x000ee4000c1e1900 */
[----:B------:R-:W-:Y:S02]  /*0120*/  VIADD R13, R13, UR6 ;  /* 0x000000060d0d7c36 */ /* 0x000fe40008000000 */
[----:B------:R-:W4:Y:S02]  /*0130*/  LDG.E R8, desc[UR4][R8.64] ;  /* 0x0000000408087981 */ /* 0x000f24000c1e1900 */
[----:B------:R-:W-:-:S06]  /*0140*/  IMAD.WIDE.U32 R10, R13, 0x4, R10 ;  /* 0x000000040d0a7825 */ /* 0x000fcc00078e000a */
[----:B------:R-:W5:Y:S01]  /*0150*/  LDG.E R10, desc[UR4][R10.64] ;  /* 0x000000040a0a7981 */ /* 0x000f62000c1e1900 */
[----:B------:R-:W-:-:S03]  /*0160*/  ISETP.GT.U32.AND P1, PT, R2, 0x1f, PT ;  /* 0x0000001f0200780c */ /* 0x000fc60003f24070 */
[----:B--2---:R-:W0:Y:S04]  /*0170*/  SHFL.BFLY PT, R3, R4, 0x10, 0x1f ;  /* 0x0e001f0004037f89 */ /* 0x004e2800000e0000 */
[----:B---3--:R-:W1:Y:S04]  /*0180*/  SHFL.BFLY PT, R12, R7, 0x10, 0x1f ;  /* 0x0e001f00070c7f89 */ /* 0x008e6800000e0000 */
[----:B----4-:R-:W2:Y:S04]  /*0190*/  SHFL.BFLY PT, R13, R8, 0x10, 0x1f ;  /* 0x0e001f00080d7f89 */ /* 0x010ea800000e0000 */
[----:B-----5:R-:W3:Y:S01]  /*01a0*/  SHFL.BFLY PT, R15, R10, 0x10, 0x1f ;  /* 0x0e001f000a0f7f89 */ /* 0x020ee200000e0000 */
[----:B0-----:R-:W-:Y:S01]  /*01b0*/  IMAD.IADD R3, R4, 0x1, R3 ;  /* 0x0000000104037824 */ /* 0x001fe200078e0203 */
[----:B-1----:R-:W-:-:S04]  /*01c0*/  IADD3 R12, PT, PT, R7, R12, RZ ;  /* 0x0000000c070c7210 */ /* 0x002fc80007ffe0ff */
[----:B------:R-:W0:Y:S01]  /*01d0*/  SHFL.BFLY PT, R6, R3, 0x8, 0x1f ;  /* 0x0d001f0003067f89 */ /* 0x000e2200000e0000 */
[----:B--2---:R-:W-:-:S03]  /*01e0*/  IMAD.IADD R13, R8, 0x1, R13 ;  /* 0x00000001080d7824 */ /* 0x004fc600078e020d */
[----:B------:R-:W1:Y:S04]  /*01f0*/  SHFL.BFLY PT, R5, R12, 0x8, 0x1f ;  /* 0x0d001f000c057f89 */ /* 0x000e6800000e0000 */
[----:B------:R-:W2:Y:S01]  /*0200*/  SHFL.BFLY PT, R14, R13, 0x8, 0x1f ;  /* 0x0d001f000d0e7f89 */ /* 0x000ea200000e0000 */
[----:B---3--:R-:W-:-:S05]  /*0210*/  IMAD.IADD R15, R10, 0x1, R15 ;  /* 0x000000010a0f7824 */ /* 0x008fca00078e020f */
[----:B------:R-:W3:Y:S01]  /*0220*/  SHFL.BFLY PT, R16, R15, 0x8, 0x1f ;  /* 0x0d001f000f107f89 */ /* 0x000ee200000e0000 */
[----:B0-----:R-:W-:Y:S01]  /*0230*/  IADD3 R6, PT, PT, R3, R6, RZ ;  /* 0x0000000603067210 */ /* 0x001fe20007ffe0ff */
[----:B-1----:R-:W-:-:S04]  /*0240*/  IMAD.IADD R7, R12, 0x1, R5 ;  /* 0x000000010c077824 */ /* 0x002fc800078e0205 */
[----:B------:R-:W0:Y:S01]  /*0250*/  SHFL.BFLY PT, R5, R6, 0x4, 0x1f ;  /* 0x0c801f0006057f89 */ /* 0x000e2200000e0000 */
[----:B--2---:R-:W-:-:S03]  /*0260*/  IMAD.IADD R14, R13, 0x1, R14 ;  /* 0x000000010d0e7824 */ /* 0x004fc600078e020e */
[----:B------:R-:W1:Y:S04]  /*0270*/  SHFL.BFLY PT, R4, R7, 0x4, 0x1f ;  /* 0x0c801f0007047f89 */ /* 0x000e6800000e0000 */
[----:B------:R-:W2:Y:S01]  /*0280*/  SHFL.BFLY PT, R9, R14, 0x4, 0x1f ;  /* 0x0c801f000e097f89 */ /* 0x000ea200000e0000 */
[----:B---3--:R-:W-:-:S05]  /*0290*/  IADD3 R16, PT, PT, R15, R16, RZ ;  /* 0x000000100f107210 */ /* 0x008fca0007ffe0ff */
[----:B------:R-:W3:Y:S01]  /*02a0*/  SHFL.BFLY PT, R3, R16, 0x4, 0x1f ;  /* 0x0c801f0010037f89 */ /* 0x000ee200000e0000 */
[----:B0-----:R-:W-:Y:S01]  /*02b0*/  IMAD.IADD R5, R6, 0x1, R5 ;  /* 0x0000000106057824 */ /* 0x001fe200078e0205 */
[----:B-1----:R-:W-:-:S04]  /*02c0*/  IADD3 R8, PT, PT, R7, R4, RZ ;  /* 0x0000000407087210 */ /* 0x002fc80007ffe0ff */
[----:B------:R-:W0:Y:S01]  /*02d0*/  SHFL.BFLY PT, R4, R5, 0x2, 0x1f ;  /* 0x0c401f0005047f89 */ /* 0x000e2200000e0000 */
[----:B--2---:R-:W-:-:S03]  /*02e0*/  IMAD.IADD R10, R14, 0x1, R9 ;  /* 0x000000010e0a7824 */ /* 0x004fc600078e0209 */
[----:B------:R-:W1:Y:S04]  /*02f0*/  SHFL.BFLY PT, R9, R8, 0x2, 0x1f ;  /* 0x0c401f0008097f89 */ /* 0x000e6800000e0000 */
[----:B------:R-:W2:Y:S01]  /*0300*/  SHFL.BFLY PT, R11, R10, 0x2, 0x1f ;  /* 0x0c401f000a0b7f89 */ /* 0x000ea200000e0000 */
[----:B---3--:R-:W-:-:S05]  /*0310*/  IADD3 R12, PT, PT, R16, R3, RZ ;  /* 0x00000003100c7210 */ /* 0x008fca0007ffe0ff */
[----:B------:R-:W3:Y:S01]  /*0320*/  SHFL.BFLY PT, R13, R12, 0x2, 0x1f ;  /* 0x0c401f000c0d7f89 */ /* 0x000ee200000e0000 */
[----:B------:R-:W-:Y:S01]  /*0330*/  LOP3.LUT P0, R3, R2, 0x1f, RZ, 0xc0, !PT ;  /* 0x0000001f02037812 */ /* 0x000fe2000780c0ff */
[----:B0-----:R-:W-:Y:S01]  /*0340*/  IMAD.IADD R4, R5, 0x1, R4 ;  /* 0x0000000105047824 */ /* 0x001fe200078e0204 */
[----:B-1----:R-:W-:-:S04]  /*0350*/  IADD3 R9, PT, PT, R8, R9, RZ ;  /* 0x0000000908097210 */ /* 0x002fc80007ffe0ff */
[----:B------:R-:W-:Y:S01]  /*0360*/  SHFL.BFLY PT, R7, R4, 0x1, 0x1f ;  /* 0x0c201f0004077f89 */ /* 0x000fe200000e0000 */
[----:B--2---:R-:W-:-:S03]  /*0370*/  IMAD.IADD R11, R10, 0x1, R11 ;  /* 0x000000010a0b7824 */ /* 0x004fc600078e020b */
[----:B------:R-:W0:Y:S03]  /*0380*/  SHFL.BFLY PT, R5, R9, 0x1, 0x1f ;  /* 0x0c201f0009057f89 */ /* 0x000e2600000e0000 */
[----:B------:R-:W1:Y:S01]  /*0390*/  @!P0 S2R R14, SR_CgaCtaId ;  /* 0x00000000000e8919 */ /* 0x000e620000008800 */
[----:B---3--:R-:W-:Y:S01]  /*03a0*/  IADD3 R13, PT, PT, R12, R13, RZ ;  /* 0x0000000d0c0d7210 */ /* 0x008fe20007ffe0ff */
[----:B------:R-:W2:Y:S04]  /*03b0*/  SHFL.BFLY PT, R6, R11, 0x1, 0x1f ;  /* 0x0c201f000b067f89 */ /* 0x000ea800000e0000 */
[----:B------:R-:W3:Y:S01]  /*03c0*/  SHFL.BFLY PT, R8, R13, 0x1, 0x1f ;  /* 0x0c201f000d087f89 */ /* 0x000ee200000e0000 */
[----:B0-----:R-:W-:-:S02]  /*03d0*/  IADD3 R5, PT, PT, R5, R4, R7 ;  /* 0x0000000405057210 */ /* 0x001fc40007ffe007 */
[----:B------:R-:W-:Y:S02]  /*03e0*/  @!P0 MOV R7, 0x400 ;  /* 0x0000040000078802 */ /* 0x000fe40000000f00 */
[----:B--2---:R-:W-:-:S04]  /*03f0*/  IADD3 R5, PT, PT, R6, R5, R9 ;  /* 0x0000000506057210 */ /* 0x004fc80007ffe009 */
[----:B---3--:R-:W-:Y:S02]  /*0400*/  IADD3 R8, PT, PT, R8, R5, R11 ;  /* 0x0000000508087210 */ /* 0x008fe40007ffe00b */
[----:B-1----:R-:W-:-:S03]  /*0410*/  @!P0 LEA R7, R14, R7, 0x18 ;  /* 0x000000070e078211 */ /* 0x002fc600078ec0ff */
[----:B------:R-:W-:Y:S01]  /*0420*/  IMAD.IADD R8, R13, 0x1, R8 ;  /* 0x000000010d087824 */ /* 0x000fe200078e0208 */
[----:B------:R-:W-:-:S05]  /*0430*/  @!P0 LEA.HI R7, R2, R7, RZ, 0x1d ;  /* 0x0000000702078211 */ /* 0x000fca00078fe8ff */
[----:B------:R0:W-:Y:S01]  /*0440*/  @!P0 STS [R7], R8 ;  /* 0x0000000807008388 */ /* 0x0001e20000000800 */
[----:B------:R-:W-:Y:S06]  /*0450*/  BAR.SYNC.DEFER_BLOCKING 0x0 ;  /* 0x0000000000007b1d */ /* 0x000fec0000010000 */
[----:B------:R-:W-:Y:S05]  /*0460*/  @P1 EXIT ;  /* 0x000000000000194d */ /* 0x000fea0003800000 */
[----:B------:R-:W-:-:S13]  /*0470*/  ISETP.GT.U32.AND P0, PT, R2, 0x7, PT ;  /* 0x000000070200780c */ /* 0x000fda0003f04070 */
[----:B------:R-:W1:Y:S01]  /*0480*/  @!P0 S2R R5, SR_CgaCtaId ;  /* 0x0000000000058919 */ /* 0x000e620000008800 */
[----:B------:R-:W-:-:S04]  /*0490*/  @!P0 MOV R4, 0x400 ;  /* 0x0000040000048802 */ /* 0x000fc80000000f00 */
[----:B-1----:R-:W-:Y:S01]  /*04a0*/  @!P0 LEA R6, R5, R4, 0x18 ;  /* 0x0000000405068211 */ /* 0x002fe200078ec0ff */
[----:B------:R-:W-:-:S04]  /*04b0*/  HFMA2 R4, -RZ, RZ, 0, 0 ;  /* 0x00000000ff047431 */ /* 0x000fc800000001ff */
[----:B------:R-:W-:-:S05]  /*04c0*/  @!P0 IMAD R3, R3, 0x4, R6 ;  /* 0x0000000403038824 */ /* 0x000fca00078e0206 */
[----:B------:R-:W1:Y:S01]  /*04d0*/  @!P0 LDS R4, [R3] ;  /* 0x0000000003048984 */ /* 0x000e620000000800 */
[----:B------:R-:W-:-:S03]  /*04e0*/  ISETP.NE.AND P0, PT, R2, RZ, PT ;  /* 0x000000ff0200720c */ /* 0x000fc60003f05270 */
[----:B-1----:R-:W1:Y:S02]  /*04f0*/  SHFL.BFLY PT, R5, R4, 0x10, 0x1f ;  /* 0x0e001f0004057f89 */ /* 0x002e6400000e0000 */
[----:B-1----:R-:W-:-:S05]  /*0500*/  IADD3 R5, PT, PT, R5, R4, RZ ;  /* 0x0000000405057210 */ /* 0x002fca0007ffe0ff */
[----:B------:R-:W1:Y:S02]  /*0510*/  SHFL.BFLY PT, R6, R5, 0x8, 0x1f ;  /* 0x0d001f0005067f89 */ /* 0x000e6400000e0000 */
[----:B-1----:R-:W-:-:S05]  /*0520*/  IMAD.IADD R6, R5, 0x1, R6 ;  /* 0x0000000105067824 */ /* 0x002fca00078e0206 */
[----:B0-----:R-:W0:Y:S02]  /*0530*/  SHFL.BFLY PT, R7, R6, 0x4, 0x1f ;  /* 0x0c801f0006077f89 */ /* 0x001e2400000e0000 */
[----:B0-----:R-:W-:-:S05]  /*0540*/  IADD3 R7, PT, PT, R6, R7, RZ ;  /* 0x0000000706077210 */ /* 0x001fca0007ffe0ff */
[----:B------:R-:W0:Y:S02]  /*0550*/  SHFL.BFLY PT, R8, R7, 0x2, 0x1f ;  /* 0x0c401f0007087f89 */ /* 0x000e2400000e0000 */
[----:B0-----:R-:W-:-:S05]  /*0560*/  IMAD.IADD R8, R7, 0x1, R8 ;  /* 0x0000000107087824 */ /* 0x001fca00078e0208 */
[----:B------:R0:W1:Y:S01]  /*0570*/  SHFL.BFLY PT, R9, R8, 0x1, 0x1f ;  /* 0x0c201f0008097f89 */ /* 0x00006200000e0000 */
[----:B------:R-:W-:Y:S05]  /*0580*/  @P0 EXIT ;  /* 0x000000000000094d */ /* 0x000fea0003800000 */
[----:B------:R-:W2:Y:S01]  /*0590*/  LDC.64 R2, c[0x0][0x388] ;  /* 0x0000e200ff027b82 */ /* 0x000ea20000000a00 */
[----:B-1----:R-:W-:Y:S01]  /*05a0*/  IADD3 R9, PT, PT, R8, R9, RZ ;  /* 0x0000000908097210 */ /* 0x002fe20007ffe0ff */
[----:B--2---:R-:W-:-:S05]  /*05b0*/  IMAD.WIDE.U32 R2, R0, 0x4, R2 ;  /* 0x0000000400027825 */ /* 0x004fca00078e0002 */
[----:B------:R-:W-:Y:S01]  /*05c0*/  STG.E desc[UR4][R2.64], R9 ;  /* 0x0000000902007986 */ /* 0x000fe2000c101904 */
[----:B------:R-:W-:Y:S05]  /*05d0*/  EXIT ;  /* 0x000000000000794d */ /* 0x000fea0003800000 */
.L_x_0:
[----:B------:R-:W-:-:S00]  /*05e0*/  BRA `(.L_x_0) ;  /* 0xfffffffc00fc7947 */ /* 0x000fc0000383ffff */
[----:B------:R-:W-:-:S00]  /*05f0*/  NOP ;  /* 0x0000000000007918 */ /* 0x000fc00000000000 */
        /* <DEDUP_REMOVED lines=8> */
.L_x_22:


//--------------------- .text._Z10reduceShflPiS_j --------------------------
	.section	.text._Z10reduceShflPiS_j,"ax",@progbits
	.align	128
        .global         _Z10reduceShflPiS_j
        .type           _Z10reduceShflPiS_j,@function
        .size           _Z10reduceShflPiS_j,(.L_x_23 - _Z10reduceShflPiS_j)
        .other          _Z10reduceShflPiS_j,@"STO_CUDA_ENTRY STV_DEFAULT"
_Z10reduceShflPiS_j:
.text._Z10reduceShflPiS_j:
[----:B------:R-:W-:Y:S01]  /*0000*/  LDC R1, c[0x0][0x37c] ;  /* 0x0000df00ff017b82 */ /* 0x000fe20000000800 */
[----:B------:R-:W0:Y:S01]  /*0010*/  S2R R3, SR_TID.X ;  /* 0x0000000000037919 */ /* 0x000e220000002100 */
[----:B------:R-:W0:Y:S01]  /*0020*/  LDCU UR4, c[0x0][0x360] ;  /* 0x00006c00ff0477ac */ /* 0x000e220008000800 */
[----:B------:R-:W0:Y:S01]  /*0030*/  S2R R0, SR_CTAID.X ;  /* 0x0000000000007919 */ /* 0x000e220000002500 */
[----:B------:R-:W1:Y:S01]  /*0040*/  LDCU UR5, c[0x0][0x390] ;  /* 0x00007200ff0577ac */ /* 0x000e620008000800 */
[----:B0-----:R-:W-:-:S05]  /*0050*/  IMAD R7, R0, UR4, R3 ;  /* 0x0000000400077c24 */ /* 0x001fca000f8e0203 */
[----:B-1----:R-:W-:-:S13]  /*0060*/  ISETP.GE.U32.AND P0, PT, R7, UR5, PT ;  /* 0x0000000507007c0c */ /* 0x002fda000bf06070 */
[----:B------:R-:W-:Y:S05]  /*0070*/  @P0 EXIT ;  /* 0x000000000000094d */ /* 0x000fea0003800000 */
[----:B------:R-:W0:Y:S01]  /*0080*/  LDC.64 R4, c[0x0][0x380] ;  /* 0x0000e000ff047b82 */ /* 0x000e220000000a00 */
[----:B------:R-:W1:Y:S01]  /*0090*/  LDCU.64 UR4, c[0x0][0x358] ;  /* 0x00006b00ff0477ac */ /* 0x000e620008000a00 */
[----:B0-----:R-:W-:-:S06]  /*00a0*/  IMAD.WIDE.U32 R4, R7, 0x4, R4 ;  /* 0x0000000407047825 */ /* 0x001fcc00078e0004 */
[----:B-1----:R-:W2:Y:S01]  /*00b0*/  LDG.E R4, desc[UR4][R4.64] ;  /* 0x0000000404047981 */ /* 0x002ea2000c1e1900 */
[----:B------:R-:W-:-:S03]  /*00c0*/  ISETP.GT.U32.AND P1, PT, R3, 0x1f, PT ;  /* 0x0000001f0300780c */ /* 0x000fc60003f24070 */
[----:B--2---:R-:W0:Y:S02]  /*00d0*/  SHFL.BFLY PT, R7, R4, 0x10, 0x1f ;  /* 0x0e001f0004077f89 */ /* 0x004e2400000e0000 */
[----:B0-----:R-:W-:-:S05]  /*00e0*/  IMAD.IADD R7, R4, 0x1, R7 ;  /* 0x0000000104077824 */ /* 0x001fca00078e0207 */
[----:B------:R-:W0:Y:S02]  /*00f0*/  SHFL.BFLY PT, R2, R7, 0x8, 0x1f ;  /* 0x0d001f0007027f89 */ /* 0x000e2400000e0000 */
[----:B0-----:R-:W-:Y:S01]  /*0100*/  IMAD.IADD R6, R7, 0x1, R2 ;  /* 0x0000000107067824 */ /* 0x001fe200078e0202 */
[----:B------:R-:W-:-:S04]  /*0110*/  LOP3.LUT P0, R2, R3, 0x1f, RZ, 0xc0, !PT ;  /* 0x0000001f03027812 */ /* 0x000fc8000780c0ff */
[----:B------:R-:W0:Y:S09]  /*0120*/  SHFL.BFLY PT, R9, R6, 0x4, 0x1f ;  /* 0x0c801f0006097f89 */ /* 0x000e3200000e0000 */
[----:B------:R-:W1:Y:S01]  /*0130*/  @!P0 S2R R11, SR_CgaCtaId ;  /* 0x00000000000b8919 */ /* 0x000e620000008800 */
[----:B------:R-:W-:Y:S01]  /*0140*/  @!P0 MOV R4, 0x400 ;  /* 0x0000040000048802 */ /* 0x000fe20000000f00 */
[----:B0-----:R-:W-:-:S05]  /*0150*/  IMAD.IADD R9, R6, 0x1, R9 ;  /* 0x0000000106097824 */ /* 0x001fca00078e0209 */
[----:B------:R-:W0:Y:S01]  /*0160*/  SHFL.BFLY PT, R8, R9, 0x2, 0x1f ;  /* 0x0c401f0009087f89 */ /* 0x000e2200000e0000 */
[----:B-1----:R-:W-:-:S04]  /*0170*/  @!P0 LEA R4, R11, R4, 0x18 ;  /* 0x000000040b048211 */ /* 0x002fc800078ec0ff */
[----:B------:R-:W-:Y:S02]  /*0180*/  @!P0 LEA.HI R4, R3, R4, RZ, 0x1d ;  /* 0x0000000403048211 */ /* 0x000fe400078fe8ff */
[----:B0-----:R-:W-:-:S05]  /*0190*/  IADD3 R8, PT, PT, R9, R8, RZ ;  /* 0x0000000809087210 */ /* 0x001fca0007ffe0ff */
[----:B------:R-:W0:Y:S02]  /*01a0*/  SHFL.BFLY PT, R5, R8, 0x1, 0x1f ;  /* 0x0c201f0008057f89 */ /* 0x000e2400000e0000 */
[----:B0-----:R-:W-:-:S05]  /*01b0*/  IMAD.IADD R5, R8, 0x1, R5 ;  /* 0x0000000108057824 */ /* 0x001fca00078e0205 */
[----:B------:R0:W-:Y:S01]  /*01c0*/  @!P0 STS [R4], R5 ;  /* 0x0000000504008388 */ /* 0x0001e20000000800 */
[----:B------:R-:W-:Y:S06]  /*01d0*/  BAR.SYNC.DEFER_BLOCKING 0x0 ;  /* 0x0000000000007b1d */ /* 0x000fec0000010000 */
[----:B------:R-:W-:Y:S05]  /*01e0*/  @P1 EXIT ;  /* 0x000000000000194d */ /* 0x000fea0003800000 */
[----:B------:R-:W-:-:S13]  /*01f0*/  ISETP.GT.U32.AND P0, PT, R3, 0x7, PT ;  /* 0x000000070300780c */ /* 0x000fda0003f04070 */
[----:B0-----:R-:W0:Y:S01]  /*0200*/  @!P0 S2R R5, SR_CgaCtaId ;  /* 0x0000000000058919 */ /* 0x001e220000008800 */
[----:B------:R-:W-:-:S04]  /*0210*/  @!P0 MOV R4, 0x400 ;  /* 0x0000040000048802 */ /* 0x000fc80000000f00 */
[----:B0-----:R-:W-:Y:S01]  /*0220*/  @!P0 LEA R5, R5, R4, 0x18 ;  /* 0x0000000405058211 */ /* 0x001fe200078ec0ff */
[----:B------:R-:W-:-:S03]  /*0230*/  IMAD.MOV.U32 R4, RZ, RZ, RZ ;  /* 0x000000ffff047224 */ /* 0x000fc600078e00ff */
[----:B------:R-:W-:-:S05]  /*0240*/  @!P0 LEA R2, R2, R5, 0x2 ;  /* 0x0000000502028211 */ /* 0x000fca00078e10ff */
[----:B------:R-:W0:Y:S01]  /*0250*/  @!P0 LDS R4, [R2] ;  /* 0x0000000002048984 */ /* 0x000e220000000800 */
[----:B------:R-:W-:-:S03]  /*0260*/  ISETP.NE.AND P0, PT, R3, RZ, PT ;  /* 0x000000ff0300720c */ /* 0x000fc60003f05270 */
[----:B0-----:R-:W0:Y:S02]  /*0270*/  SHFL.BFLY PT, R5, R4, 0x10, 0x1f ;  /* 0x0e001f0004057f89 */ /* 0x001e2400000e0000 */
[----:B0-----:R-:W-:-:S05]  /*0280*/  IMAD.IADD R5, R5, 0x1, R4 ;  /* 0x0000000105057824 */ /* 0x001fca00078e0204 */
[----:B------:R-:W0:Y:S02]  /*0290*/  SHFL.BFLY PT, R6, R5, 0x8, 0x1f ;  /* 0x0d001f0005067f89 */ /* 0x000e2400000e0000 */
[----:B0-----:R-:W-:-:S05]  /*02a0*/  IMAD.IADD R6, R5, 0x1, R6 ;  /* 0x0000000105067824 */ /* 0x001fca00078e0206 */
[----:B------:R-:W0:Y:S02]  /*02b0*/  SHFL.BFLY PT, R7, R6, 0x4, 0x1f ;  /* 0x0c801f0006077f89 */ /* 0x000e2400000e0000 */
        /* <DEDUP_REMOVED lines=10> */
.L_x_1:
        /* <DEDUP_REMOVED lines=10> */
.L_x_23:


//--------------------- .text._Z16reduceSmemUnrollPiS_j --------------------------
	.section	.text._Z16reduceSmemUnrollPiS_j,"ax",@progbits
	.align	128
        .global         _Z16reduceSmemUnrollPiS_j
        .type           _Z16reduceSmemUnrollPiS_j,@function
        .size           _Z16reduceSmemUnrollPiS_j,(.L_x_24 - _Z16reduceSmemUnrollPiS_j)
        .other          _Z16reduceSmemUnrollPiS_j,@"STO_CUDA_ENTRY STV_DEFAULT"
_Z16reduceSmemUnrollPiS_j:
.text._Z16reduceSmemUnrollPiS_j:
[----:B------:R-:W-:Y:S01]  /*0000*/  LDC R1, c[0x0][0x37c] ;  /* 0x0000df00ff017b82 */ /* 0x000fe20000000800 */
[----:B------:R-:W0:Y:S07]  /*0010*/  S2R R0, SR_CTAID.X ;  /* 0x0000000000007919 */ /* 0x000e2e0000002500 */
[----:B------:R-:W0:Y:S01]  /*0020*/  LDC R3, c[0x0][0x360] ;  /* 0x0000d800ff037b82 */ /* 0x000e220000000800 */
[----:B------:R-:W1:Y:S01]  /*0030*/  LDCU UR4, c[0x0][0x390] ;  /* 0x00007200ff0477ac */ /* 0x000e620008000800 */
[----:B------:R-:W2:Y:S01]  /*0040*/  S2R R2, SR_TID.X ;  /* 0x0000000000027919 */ /* 0x000ea20000002100 */
[----:B------:R-:W3:Y:S01]  /*0050*/  LDCU.64 UR6, c[0x0][0x358] ;  /* 0x00006b00ff0677ac */ /* 0x000ee20008000a00 */
[----:B0-----:R-:W-:-:S04]  /*0060*/  IMAD R5, R3, R0, RZ ;  /* 0x0000000003057224 */ /* 0x001fc800078e02ff */
[----:B--2---:R-:W-:-:S04]  /*0070*/  IMAD R5, R5, 0x4, R2 ;  /* 0x0000000405057824 */ /* 0x004fc800078e0202 */
[----:B------:R-:W-:-:S05]  /*0080*/  IMAD R12, R3, 0x3, R5 ;  /* 0x00000003030c7824 */ /* 0x000fca00078e0205 */
[----:B-1----:R-:W-:-:S13]  /*0090*/  ISETP.GT.U32.AND P0, PT, R12, UR4, PT ;  /* 0x000000040c007c0c */ /* 0x002fda000bf04070 */
[----:B------:R-:W0:Y:S01]  /*00a0*/  @!P0 LDC.64 R10, c[0x0][0x380] ;  /* 0x0000e000ff0a8b82 */ /* 0x000e220000000a00 */
[----:B------:R-:W-:-:S04]  /*00b0*/  @!P0 IMAD R6, R3, -0x2, R12 ;  /* 0xfffffffe03068824 */ /* 0x000fc800078e020c */
[----:B------:R-:W-:Y:S02]  /*00c0*/  @!P0 IMAD.IADD R9, R6, 0x1, R3 ;  /* 0x0000000106098824 */ /* 0x000fe400078e0203 */
[----:B0-----:R-:W-:-:S04]  /*00d0*/  @!P0 IMAD.WIDE.U32 R4, R5, 0x4, R10 ;  /* 0x0000000405048825 */ /* 0x001fc800078e000a */
[--C-:B------:R-:W-:Y:S02]  /*00e0*/  @!P0 IMAD.WIDE.U32 R6, R6, 0x4, R10.reuse ;  /* 0x0000000406068825 */ /* 0x100fe400078e000a */
[----:B---3--:R-:W2:Y:S02]  /*00f0*/  @!P0 LDG.E R4, desc[UR6][R4.64] ;  /* 0x0000000604048981 */ /* 0x008ea4000c1e1900 */
[--C-:B------:R-:W-:Y:S02]  /*0100*/  @!P0 IMAD.WIDE.U32 R8, R9, 0x4, R10.reuse ;  /* 0x0000000409088825 */ /* 0x100fe400078e000a */
[----:B------:R-:W2:Y:S02]  /*0110*/  @!P0 LDG.E R7, desc[UR6][R6.64] ;  /* 0x0000000606078981 */ /* 0x000ea4000c1e1900 */
[----:B------:R-:W-:Y:S02]  /*0120*/  @!P0 IMAD.WIDE.U32 R10, R12, 0x4, R10 ;  /* 0x000000040c0a8825 */ /* 0x000fe400078e000a */
[----:B------:R-:W2:Y:S04]  /*0130*/  @!P0 LDG.E R8, desc[UR6][R8.64] ;  /* 0x0000000608088981 */ /* 0x000ea8000c1e1900 */
[----:B------:R-:W3:Y:S01]  /*0140*/  @!P0 LDG.E R11, desc[UR6][R10.64] ;  /* 0x000000060a0b8981 */ /* 0x000ee2000c1e1900 */
[----:B------:R-:W0:Y:S01]  /*0150*/  S2UR UR5, SR_CgaCtaId ;  /* 0x00000000000579c3 */ /* 0x000e220000008800 */
[----:B------:R-:W-:Y:S01]  /*0160*/  UMOV UR4, 0x400 ;  /* 0x0000040000047882 */ /* 0x000fe20000000000 */
[----:B------:R-:W-:Y:S01]  /*0170*/  HFMA2 R13, -RZ, RZ, 0, 0 ;  /* 0x00000000ff0d7431 */ /* 0x000fe200000001ff */
[----:B------:R-:W-:Y:S01]  /*0180*/  ISETP.GT.U32.AND P1, PT, R2, 0x1ff, PT ;  /* 0x000001ff0200780c */ /* 0x000fe20003f24070 */
[----:B0-----:R-:W-:-:S03]  /*0190*/  ULEA UR4, UR5, UR4, 0x18 ;  /* 0x0000000405047291 */ /* 0x001fc6000f8ec0ff */
[----:B------:R-:W-:Y:S02]  /*01a0*/  ISETP.LT.U32.OR P1, PT, R3, 0x400, P1 ;  /* 0x000004000300780c */ /* 0x000fe40000f21470 */
[----:B--2---:R-:W-:Y:S02]  /*01b0*/  @!P0 IADD3 R12, PT, PT, R8, R7, R4 ;  /* 0x00000007080c8210 */ /* 0x004fe40007ffe004 */
[----:B------:R-:W-:-:S03]  /*01c0*/  LEA R4, R2, UR4, 0x2 ;  /* 0x0000000402047c11 */ /* 0x000fc6000f8e10ff */
[----:B---3--:R-:W-:-:S05]  /*01d0*/  @!P0 IMAD.IADD R13, R12, 0x1, R11 ;  /* 0x000000010c0d8824 */ /* 0x008fca00078e020b */
[----:B------:R-:W-:Y:S01]  /*01e0*/  STS [R4], R13 ;  /* 0x0000000d04007388 */ /* 0x000fe20000000800 */
[----:B------:R-:W-:Y:S06]  /*01f0*/  BAR.SYNC.DEFER_BLOCKING 0x0 ;  /* 0x0000000000007b1d */ /* 0x000fec0000010000 */
[----:B------:R-:W-:Y:S04]  /*0200*/  @!P1 LDS R5, [R4+0x800] ;  /* 0x0008000004059984 */ /* 0x000fe80000000800 */
[----:B------:R-:W0:Y:S01]  /*0210*/  @!P1 LDS R6, [R4] ;  /* 0x0000000004069984 */ /* 0x000e220000000800 */
[----:B------:R-:W-:-:S04]  /*0220*/  ISETP.GT.U32.AND P0, PT, R2, 0xff, PT ;  /* 0x000000ff0200780c */ /* 0x000fc80003f04070 */
[----:B------:R-:W-:Y:S01]  /*0230*/  ISETP.LT.U32.OR P0, PT, R3, 0x200, P0 ;  /* 0x000002000300780c */ /* 0x000fe20000701470 */
[----:B0-----:R-:W-:-:S05]  /*0240*/  @!P1 IMAD.IADD R5, R5, 0x1, R6 ;  /* 0x0000000105059824 */ /* 0x001fca00078e0206 */
[----:B------:R-:W-:Y:S01]  /*0250*/  @!P1 STS [R4], R5 ;  /* 0x0000000504009388 */ /* 0x000fe20000000800 */
[----:B------:R-:W-:Y:S06]  /*0260*/  BAR.SYNC.DEFER_BLOCKING 0x0 ;  /* 0x0000000000007b1d */ /* 0x000fec0000010000 */
[----:B------:R-:W-:Y:S04]  /*0270*/  @!P0 LDS R6, [R4+0x400] ;  /* 0x0004000004068984 */ /* 0x000fe80000000800 */
[----:B------:R-:W0:Y:S01]  /*0280*/  @!P0 LDS R7, [R4] ;  /* 0x0000000004078984 */ /* 0x000e220000000800 */
[----:B------:R-:W-:-:S04]  /*0290*/  ISETP.GT.U32.AND P1, PT, R2, 0x7f, PT ;  /* 0x0000007f0200780c */ /* 0x000fc80003f24070 */
[----:B------:R-:W-:Y:S02]  /*02a0*/  ISETP.LT.U32.OR P1, PT, R3, 0x100, P1 ;  /* 0x000001000300780c */ /* 0x000fe40000f21470 */
[----:B0-----:R-:W-:-:S05]  /*02b0*/  @!P0 IADD3 R7, PT, PT, R6, R7, RZ ;  /* 0x0000000706078210 */ /* 0x001fca0007ffe0ff */
[----:B------:R-:W-:Y:S01]  /*02c0*/  @!P0 STS [R4], R7 ;  /* 0x0000000704008388 */ /* 0x000fe20000000800 */
        /* <DEDUP_REMOVED lines=10> */
[----:B------:R-:W-:-:S02]  /*0370*/  ISETP.GT.U32.AND P1, PT, R2, 0x1f, PT ;  /* 0x0000001f0200780c */ /* 0x000fc40003f24070 */
[----:B0-----:R-:W-:-:S05]  /*0380*/  @!P0 IADD3 R3, PT, PT, R3, R6, RZ ;  /* 0x0000000603038210 */ /* 0x001fca0007ffe0ff */
[----:B------:R0:W-:Y:S01]  /*0390*/  @!P0 STS [R4], R3 ;  /* 0x0000000304008388 */ /* 0x0001e20000000800 */
[----:B------:R-:W-:Y:S06]  /*03a0*/  BAR.SYNC.DEFER_BLOCKING 0x0 ;  /* 0x0000000000007b1d */ /* 0x000fec0000010000 */
[----:B------:R-:W-:Y:S05]  /*03b0*/  @P1 EXIT ;  /* 0x000000000000194d */ /* 0x000fea0003800000 */
[----:B0-----:R-:W-:Y:S01]  /*03c0*/  LDS R3, [R4+0x80] ;  /* 0x0000800004037984 */ /* 0x001fe20000000800 */
[----:B------:R-:W-:-:S03]  /*03d0*/  ISETP.NE.AND P0, PT, R2, RZ, PT ;  /* 0x000000ff0200720c */ /* 0x000fc60003f05270 */
[----:B------:R-:W0:Y:S02]  /*03e0*/  LDS R6, [R4] ;  /* 0x0000000004067984 */ /* 0x000e240000000800 */
[----:B0-----:R-:W-:-:S05]  /*03f0*/  IMAD.IADD R3, R3, 0x1, R6 ;  /* 0x0000000103037824 */ /* 0x001fca00078e0206 */
[----:B------:R-:W-:Y:S04]  /*0400*/  STS [R4], R3 ;  /* 0x0000000304007388 */ /* 0x000fe80000000800 */
[----:B------:R-:W-:Y:S04]  /*0410*/  LDS R5, [R4+0x40] ;  /* 0x0000400004057984 */ /* 0x000fe80000000800 */
[----:B------:R-:W0:Y:S02]  /*0420*/  LDS R6, [R4] ;  /* 0x0000000004067984 */ /* 0x000e240000000800 */
[----:B0-----:R-:W-:-:S05]  /*0430*/  IADD3 R5, PT, PT, R5, R6, RZ ;  /* 0x0000000605057210 */ /* 0x001fca0007ffe0ff */
[----:B------:R-:W-:Y:S04]  /*0440*/  STS [R4], R5 ;  /* 0x0000000504007388 */ /* 0x000fe80000000800 */
[----:B------:R-:W-:Y:S04]  /*0450*/  LDS R6, [R4+0x20] ;  /* 0x0000200004067984 */ /* 0x000fe80000000800 */
        /* <DEDUP_REMOVED lines=14> */
[----:B------:R0:W-:Y:S01]  /*0540*/  STS [R4], R5 ;  /* 0x0000000504007388 */ /* 0x0001e20000000800 */
[----:B------:R-:W-:Y:S05]  /*0550*/  @P0 EXIT ;  /* 0x000000000000094d */ /* 0x000fea0003800000 */
[----:B0-----:R-:W0:Y:S01]  /*0560*/  LDS R5, [UR4] ;  /* 0x00000004ff057984 */ /* 0x001e220008000800 */
[----:B------:R-:W1:Y:S02]  /*0570*/  LDC.64 R2, c[0x0][0x388] ;  /* 0x0000e200ff027b82 */ /* 0x000e640000000a00 */
[----:B-1----:R-:W-:-:S05]  /*0580*/  IMAD.WIDE.U32 R2, R0, 0x4, R2 ;  /* 0x0000000400027825 */ /* 0x002fca00078e0002 */
[----:B0-----:R-:W-:Y:S01]  /*0590*/  STG.E desc[UR6][R2.64], R5 ;  /* 0x0000000502007986 */ /* 0x001fe2000c101906 */
[----:B------:R-:W-:Y:S05]  /*05a0*/  EXIT ;  /* 0x000000000000794d */ /* 0x000fea0003800000 */
.L_x_2:
        /* <DEDUP_REMOVED lines=13> */
.L_x_24:


//--------------------- .text._Z10reduceSmemPiS_j --------------------------
	.section	.text._Z10reduceSmemPiS_j,"ax",@progbits
	.align	128
        .global         _Z10reduceSmemPiS_j
        .type           _Z10reduceSmemPiS_j,@function
        .size           _Z10reduceSmemPiS_j,(.L_x_25 - _Z10reduceSmemPiS_j)
        .other          _Z10reduceSmemPiS_j,@"STO_CUDA_ENTRY STV_DEFAULT"
_Z10reduceSmemPiS_j:
.text._Z10reduceSmemPiS_j:
[----:B------:R-:W-:Y:S01]  /*0000*/  LDC R1, c[0x0][0x37c] ;  /* 0x0000df00ff017b82 */ /* 0x000fe20000000800 */
[----:B------:R-:W0:Y:S07]  /*0010*/  S2R R0, SR_CTAID.X ;  /* 0x0000000000007919 */ /* 0x000e2e0000002500 */
[----:B------:R-:W0:Y:S01]  /*0020*/  LDC R9, c[0x0][0x360] ;  /* 0x0000d800ff097b82 */ /* 0x000e220000000800 */
[----:B------:R-:W1:Y:S01]  /*0030*/  LDCU UR4, c[0x0][0x390] ;  /* 0x00007200ff0477ac */ /* 0x000e620008000800 */
[----:B------:R-:W2:Y:S01]  /*0040*/  S2R R2, SR_TID.X ;  /* 0x0000000000027919 */ /* 0x000ea20000002100 */
[----:B0-----:R-:W-:-:S04]  /*0050*/  IMAD R3, R9, R0, RZ ;  /* 0x0000000009037224 */ /* 0x001fc800078e02ff */
[----:B--2---:R-:W-:-:S05]  /*0060*/  IMAD.IADD R4, R3, 0x1, R2 ;  /* 0x0000000103047824 */ /* 0x004fca00078e0202 */
[----:B-1----:R-:W-:-:S13]  /*0070*/  ISETP.GE.U32.AND P0, PT, R4, UR4, PT ;  /* 0x0000000404007c0c */ /* 0x002fda000bf06070 */
[----:B------:R-:W-:Y:S05]  /*0080*/  @P0 EXIT ;  /* 0x000000000000094d */ /* 0x000fea0003800000 */
[----:B------:R-:W0:Y:S01]  /*0090*/  LDCU.64 UR4, c[0x0][0x380] ;  /* 0x00007000ff0477ac */ /* 0x000e220008000a00 */
[----:B------:R-:W-:Y:S01]  /*00a0*/  IADD3 R3, P0, PT, R3, R2, RZ ;  /* 0x0000000203037210 */ /* 0x000fe20007f1e0ff */
[----:B------:R-:W1:Y:S04]  /*00b0*/  LDCU.64 UR6, c[0x0][0x358] ;  /* 0x00006b00ff0677ac */ /* 0x000e680008000a00 */
[----:B------:R-:W-:Y:S01]  /*00c0*/  IMAD.X R6, RZ, RZ, RZ, P0 ;  /* 0x000000ffff067224 */ /* 0x000fe200000e06ff */
[----:B0-----:R-:W-:-:S04]  /*00d0*/  LEA R4, P0, R3, UR4, 0x2 ;  /* 0x0000000403047c11 */ /* 0x001fc8000f8010ff */
[----:B------:R-:W-:-:S05]  /*00e0*/  LEA.HI.X R5, R3, UR5, R6, 0x2, P0 ;  /* 0x0000000503057c11 */ /* 0x000fca00080f1406 */
[----:B-1----:R-:W2:Y:S01]  /*00f0*/  LDG.E R4, desc[UR6][R4.64] ;  /* 0x0000000604047981 */ /* 0x002ea2000c1e1900 */
[----:B------:R-:W0:Y:S01]  /*0100*/  S2UR UR5, SR_CgaCtaId ;  /* 0x00000000000579c3 */ /* 0x000e220000008800 */
[----:B------:R-:W-:Y:S01]  /*0110*/  UMOV UR4, 0x400 ;  /* 0x0000040000047882 */ /* 0x000fe20000000000 */
[C---:B------:R-:W-:Y:S02]  /*0120*/  ISETP.GT.U32.AND P1, PT, R2.reuse, 0x1ff, PT ;  /* 0x000001ff0200780c */ /* 0x040fe40003f24070 */
[----:B------:R-:W-:Y:S02]  /*0130*/  ISETP.GT.U32.AND P0, PT, R2, 0xff, PT ;  /* 0x000000ff0200780c */ /* 0x000fe40003f04070 */
[C---:B------:R-:W-:Y:S02]  /*0140*/  ISETP.LT.U32.OR P1, PT, R9.reuse, 0x400, P1 ;  /* 0x000004000900780c */ /* 0x040fe40000f21470 */
[----:B------:R-:W-:Y:S01]  /*0150*/  ISETP.LT.U32.OR P0, PT, R9, 0x200, P0 ;  /* 0x000002000900780c */ /* 0x000fe20000701470 */
[----:B0-----:R-:W-:-:S06]  /*0160*/  ULEA UR4, UR5, UR4, 0x18 ;  /* 0x0000000405047291 */ /* 0x001fcc000f8ec0ff */
[----:B------:R-:W-:-:S05]  /*0170*/  LEA R3, R2, UR4, 0x2 ;  /* 0x0000000402037c11 */ /* 0x000fca000f8e10ff */
[----:B--2---:R-:W-:Y:S01]  /*0180*/  STS [R3], R4 ;  /* 0x0000000403007388 */ /* 0x004fe20000000800 */
[----:B------:R-:W-:Y:S06]  /*0190*/  BAR.SYNC.DEFER_BLOCKING 0x0 ;  /* 0x0000000000007b1d */ /* 0x000fec0000010000 */
[----:B------:R-:W-:Y:S04]  /*01a0*/  @!P1 LDS R6, [R3+0x800] ;  /* 0x0008000003069984 */ /* 0x000fe80000000800 */
[----:B------:R-:W0:Y:S02]  /*01b0*/  @!P1 LDS R7, [R3] ;  /* 0x0000000003079984 */ /* 0x000e240000000800 */
[----:B0-----:R-:W-:-:S05]  /*01c0*/  @!P1 IMAD.IADD R6, R6, 0x1, R7 ;  /* 0x0000000106069824 */ /* 0x001fca00078e0207 */
[----:B------:R-:W-:Y:S01]  /*01d0*/  @!P1 STS [R3], R6 ;  /* 0x0000000603009388 */ /* 0x000fe20000000800 */
[----:B------:R-:W-:Y:S01]  /*01e0*/  BAR.SYNC.DEFER_BLOCKING 0x0 ;  /* 0x0000000000007b1d */ /* 0x000fe20000010000 */
[----:B------:R-:W-:-:S04]  /*01f0*/  ISETP.GT.U32.AND P1, PT, R2, 0x7f, PT ;  /* 0x0000007f0200780c */ /* 0x000fc80003f24070 */
[----:B------:R-:W-:Y:S01]  /*0200*/  ISETP.LT.U32.OR P1, PT, R9, 0x100, P1 ;  /* 0x000001000900780c */ /* 0x000fe20000f21470 */
        /* <DEDUP_REMOVED lines=12> */
[----:B------:R-:W-:-:S05]  /*02d0*/  ISETP.GT.U32.AND P1, PT, R2, 0x1f, PT ;  /* 0x0000001f0200780c */ /* 0x000fca0003f24070 */
[----:B------:R-:W-:Y:S04]  /*02e0*/  @!P0 LDS R5, [R3+0x100] ;  /* 0x0001000003058984 */ /* 0x000fe80000000800 */
[----:B------:R-:W0:Y:S02]  /*02f0*/  @!P0 LDS R6, [R3] ;  /* 0x0000000003068984 */ /* 0x000e240000000800 */
[----:B0-----:R-:W-:-:S05]  /*0300*/  @!P0 IMAD.IADD R6, R5, 0x1, R6 ;  /* 0x0000000105068824 */ /* 0x001fca00078e0206 */
[----:B------:R0:W-:Y:S01]  /*0310*/  @!P0 STS [R3], R6 ;  /* 0x0000000603008388 */ /* 0x0001e20000000800 */
[----:B------:R-:W-:Y:S06]  /*0320*/  BAR.SYNC.DEFER_BLOCKING 0x0 ;  /* 0x0000000000007b1d */ /* 0x000fec0000010000 */
[----:B------:R-:W-:Y:S05]  /*0330*/  @P1 EXIT ;  /* 0x000000000000194d */ /* 0x000fea0003800000 */
[----:B------:R-:W-:Y:S01]  /*0340*/  LDS R4, [R3+0x80] ;  /* 0x0000800003047984 */ /* 0x000fe20000000800 */
[----:B------:R-:W-:-:S03]  /*0350*/  ISETP.NE.AND P0, PT, R2, RZ, PT ;  /* 0x000000ff0200720c */ /* 0x000fc60003f05270 */
[----:B------:R-:W1:Y:S02]  /*0360*/  LDS R5, [R3] ;  /* 0x0000000003057984 */ /* 0x000e640000000800 */
[----:B-1----:R-:W-:-:S05]  /*0370*/  IMAD.IADD R4, R4, 0x1, R5 ;  /* 0x0000000104047824 */ /* 0x002fca00078e0205 */
[----:B------:R-:W-:Y:S04]  /*0380*/  STS [R3], R4 ;  /* 0x0000000403007388 */ /* 0x000fe80000000800 */
[----:B------:R-:W-:Y:S04]  /*0390*/  LDS R5, [R3+0x40] ;  /* 0x0000400003057984 */ /* 0x000fe80000000800 */
[----:B0-----:R-:W0:Y:S02]  /*03a0*/  LDS R6, [R3] ;  /* 0x0000000003067984 */ /* 0x001e240000000800 */
[----:B0-----:R-:W-:-:S05]  /*03b0*/  IMAD.IADD R6, R5, 0x1, R6 ;  /* 0x0000000105067824 */ /* 0x001fca00078e0206 */
[----:B------:R-:W-:Y:S04]  /*03c0*/  STS [R3], R6 ;  /* 0x0000000603007388 */ /* 0x000fe80000000800 */
[----:B------:R-:W-:Y:S04]  /*03d0*/  LDS R5, [R3+0x20] ;  /* 0x0000200003057984 */ /* 0x000fe80000000800 */
[----:B------:R-:W0:Y:S02]  /*03e0*/  LDS R8, [R3] ;  /* 0x0000000003087984 */ /* 0x000e240000000800 */
        /* <DEDUP_REMOVED lines=13> */
[----:B------:R0:W-:Y:S01]  /*04c0*/  STS [R3], R6 ;  /* 0x0000000603007388 */ /* 0x0001e20000000800 */
[----:B------:R-:W-:Y:S05]  /*04d0*/  @P0 EXIT ;  /* 0x000000000000094d */ /* 0x000fea0003800000 */
[----:B------:R-:W1:Y:S01]  /*04e0*/  LDS R5, [UR4] ;  /* 0x00000004ff057984 */ /* 0x000e620008000800 */
[----:B0-----:R-:W0:Y:S02]  /*04f0*/  LDC.64 R2, c[0x0][0x388] ;  /* 0x0000e200ff027b82 */ /* 0x001e240000000a00 */
[----:B0-----:R-:W-:-:S05]  /*0500*/  IMAD.WIDE.U32 R2, R0, 0x4, R2 ;  /* 0x0000000400027825 */ /* 0x001fca00078e0002 */
[----:B-1----:R-:W-:Y:S01]  /*0510*/  STG.E desc[UR6][R2.64], R5 ;  /* 0x0000000502007986 */ /* 0x002fe2000c101906 */
[----:B------:R-:W-:Y:S05]  /*0520*/  EXIT ;  /* 0x000000000000794d */ /* 0x000fea0003800000 */
.L_x_3:
        /* <DEDUP_REMOVED lines=13> */
.L_x_25:


//--------------------- .text._Z16reduceGmemUnrollPiS_j --------------------------
	.section	.text._Z16reduceGmemUnrollPiS_j,"ax",@progbits
	.align	128
        .global         _Z16reduceGmemUnrollPiS_j
        .type           _Z16reduceGmemUnrollPiS_j,@function
        .size           _Z16reduceGmemUnrollPiS_j,(.L_x_26 - _Z16reduceGmemUnrollPiS_j)
        .other          _Z16reduceGmemUnrollPiS_j,@"STO_CUDA_ENTRY STV_DEFAULT"
_Z16reduceGmemUnrollPiS_j:
.text._Z16reduceGmemUnrollPiS_j:
[----:B------:R-:W-:Y:S01]  /*0000*/  LDC R1, c[0x0][0x37c] ;  /* 0x0000df00ff017b82 */ /* 0x000fe20000000800 */
[----:B------:R-:W0:Y:S07]  /*0010*/  S2R R0, SR_CTAID.X ;  /* 0x0000000000007919 */ /* 0x000e2e0000002500 */
[----:B------:R-:W0:Y:S01]  /*0020*/  LDC R16, c[0x0][0x360] ;  /* 0x0000d800ff107b82 */ /* 0x000e220000000800 */
[----:B------:R-:W1:Y:S01]  /*0030*/  LDCU UR4, c[0x0][0x390] ;  /* 0x00007200ff0477ac */ /* 0x000e620008000800 */
[----:B------:R-:W2:Y:S06]  /*0040*/  S2R R2, SR_TID.X ;  /* 0x0000000000027919 */ /* 0x000eac0000002100 */
[----:B------:R-:W3:Y:S01]  /*0050*/  LDC.64 R18, c[0x0][0x380] ;  /* 0x0000e000ff127b82 */ /* 0x000ee20000000a00 */
[----:B0-----:R-:W-:-:S04]  /*0060*/  IMAD R3, R16, R0, RZ ;  /* 0x0000000010037224 */ /* 0x001fc800078e02ff */
[----:B------:R-:W-:-:S04]  /*0070*/  IMAD.SHL.U32 R3, R3, 0x4, RZ ;  /* 0x0000000403037824 */ /* 0x000fc800078e00ff */
[----:B--2---:R-:W-:-:S04]  /*0080*/  IMAD.IADD R13, R3, 0x1, R2 ;  /* 0x00000001030d7824 */ /* 0x004fc800078e0202 */
[----:B------:R-:W-:-:S05]  /*0090*/  IMAD R11, R16, 0x3, R13 ;  /* 0x00000003100b7824 */ /* 0x000fca00078e020d */
[----:B-1----:R-:W-:Y:S01]  /*00a0*/  ISETP.GE.U32.AND P4, PT, R11, UR4, PT ;  /* 0x000000040b007c0c */ /* 0x002fe2000bf86070 */
[----:B------:R-:W0:-:S12]  /*00b0*/  LDCU.64 UR4, c[0x0][0x358] ;  /* 0x00006b00ff0477ac */ /* 0x000e180008000a00 */
[----:B------:R-:W1:Y:S01]  /*00c0*/  @!P4 LDC.64 R4, c[0x0][0x380] ;  /* 0x0000e000ff04cb82 */ /* 0x000e620000000a00 */
[----:B------:R-:W-:-:S05]  /*00d0*/  @!P4 IMAD R7, R16, -0x2, R11 ;  /* 0xfffffffe1007c824 */ /* 0x000fca00078e020b */
[C---:B------:R-:W-:Y:S01]  /*00e0*/  @!P4 IADD3 R9, PT, PT, R7.reuse, R16, RZ ;  /* 0x000000100709c210 */ /* 0x040fe20007ffe0ff */
[----:B-1----:R-:W-:-:S04]  /*00f0*/  @!P4 IMAD.WIDE.U32 R6, R7, 0x4, R4 ;  /* 0x000000040706c825 */ /* 0x002fc800078e0004 */
[--C-:B------:R-:W-:Y:S02]  /*0100*/  @!P4 IMAD.WIDE.U32 R10, R11, 0x4, R4.reuse ;  /* 0x000000040b0ac825 */ /* 0x100fe400078e0004 */
[----:B0-----:R-:W2:Y:S02]  /*0110*/  @!P4 LDG.E R6, desc[UR4][R6.64] ;  /* 0x000000040606c981 */ /* 0x001ea4000c1e1900 */
[--C-:B------:R-:W-:Y:S02]  /*0120*/  @!P4 IMAD.WIDE.U32 R8, R9, 0x4, R4.reuse ;  /* 0x000000040908c825 */ /* 0x100fe400078e0004 */
[----:B------:R-:W2:Y:S02]  /*0130*/  @!P4 LDG.E R10, desc[UR4][R10.64] ;  /* 0x000000040a0ac981 */ /* 0x000ea4000c1e1900 */
[----:B------:R-:W-:Y:S02]  /*0140*/  @!P4 IMAD.WIDE.U32 R12, R13, 0x4, R4 ;  /* 0x000000040d0cc825 */ /* 0x000fe400078e0004 */
[----:B------:R-:W2:Y:S04]  /*0150*/  @!P4 LDG.E R9, desc[UR4][R8.64] ;  /* 0x000000040809c981 */ /* 0x000ea8000c1e1900 */
[----:B------:R-:W4:Y:S01]  /*0160*/  @!P4 LDG.E R14, desc[UR4][R12.64] ;  /* 0x000000040c0ec981 */ /* 0x000f22000c1e1900 */
[----:B------:R-:W-:-:S04]  /*0170*/  ISETP.GT.U32.AND P2, PT, R2, 0x1ff, PT ;  /* 0x000001ff0200780c */ /* 0x000fc80003f44070 */
[----:B------:R-:W-:Y:S02]  /*0180*/  ISETP.LT.U32.OR P2, PT, R16, 0x400, P2 ;  /* 0x000004001000780c */ /* 0x000fe40001741470 */
[----:B---3--:R-:W-:Y:S01]  /*0190*/  LEA R4, P5, R3, R18, 0x2 ;  /* 0x0000001203047211 */ /* 0x008fe200078a10ff */
[----:B------:R-:W-:Y:S01]  /*01a0*/  BSSY.RECONVERGENT B0, `(.L_x_4) ;  /* 0x0000013000007945 */ /* 0x000fe20003800200 */
[C---:B------:R-:W-:Y:S02]  /*01b0*/  ISETP.GT.U32.AND P0, PT, R2.reuse, 0xff, PT ;  /* 0x000000ff0200780c */ /* 0x040fe40003f04070 */
[C---:B------:R-:W-:Y:S02]  /*01c0*/  ISETP.GT.U32.AND P3, PT, R2.reuse, 0x7f, PT ;  /* 0x0000007f0200780c */ /* 0x040fe40003f64070 */
[----:B------:R-:W-:Y:S02]  /*01d0*/  ISETP.GT.U32.AND P1, PT, R2, 0x3f, PT ;  /* 0x0000003f0200780c */ /* 0x000fe40003f24070 */
[----:B------:R-:W-:-:S02]  /*01e0*/  ISETP.LT.U32.OR P0, PT, R16, 0x200, P0 ;  /* 0x000002001000780c */ /* 0x000fc40000701470 */
[C---:B------:R-:W-:Y:S02]  /*01f0*/  ISETP.LT.U32.OR P3, PT, R16.reuse, 0x100, P3 ;  /* 0x000001001000780c */ /* 0x040fe40001f61470 */
[----:B------:R-:W-:Y:S02]  /*0200*/  ISETP.LT.U32.OR P1, PT, R16, 0x80, P1 ;  /* 0x000000801000780c */ /* 0x000fe40000f21470 */
[----:B--2---:R-:W-:-:S05]  /*0210*/  @!P4 IADD3 R5, PT, PT, R10, R9, R6 ;  /* 0x000000090a05c210 */ /* 0x004fca0007ffe006 */
[----:B----4-:R-:W-:Y:S01]  /*0220*/  @!P4 IMAD.IADD R9, R5, 0x1, R14 ;  /* 0x000000010509c824 */ /* 0x010fe200078e020e */
[----:B------:R-:W-:-:S04]  /*0230*/  LEA.HI.X R5, R3, R19, RZ, 0x2, P5 ;  /* 0x0000001303057211 */ /* 0x000fc800028f14ff */
[----:B------:R0:W-:Y:S01]  /*0240*/  @!P4 STG.E desc[UR4][R12.64], R9 ;  /* 0x000000090c00c986 */ /* 0x0001e2000c101904 */
[----:B------:R-:W-:Y:S01]  /*0250*/  BAR.SYNC.DEFER_BLOCKING 0x0 ;  /* 0x0000000000007b1d */ /* 0x000fe20000010000 */
[C---:B------:R-:W-:Y:S01]  /*0260*/  ISETP.GT.U32.AND P5, PT, R2.reuse, 0x1f, PT ;  /* 0x0000001f0200780c */ /* 0x040fe20003fa4070 */
[----:B------:R-:W-:-:S04]  /*0270*/  IMAD.WIDE.U32 R6, R2, 0x4, R4 ;  /* 0x0000000402067825 */ /* 0x000fc800078e0004 */
[----:B------:R-:W-:Y:S08]  /*0280*/  @P2 BRA `(.L_x_5) ;  /* 0x0000000000102947 */ /* 0x000ff00003800000 */
[----:B------:R-:W2:Y:S04]  /*0290*/  LDG.E R3, desc[UR4][R6.64+0x800] ;  /* 0x0008000406037981 */ /* 0x000ea8000c1e1900 */
[----:B------:R-:W2:Y:S02]  /*02a0*/  LDG.E R8, desc[UR4][R6.64] ;  /* 0x0000000406087981 */ /* 0x000ea4000c1e1900 */
[----:B--2---:R-:W-:-:S05]  /*02b0*/  IMAD.IADD R3, R3, 0x1, R8 ;  /* 0x0000000103037824 */ /* 0x004fca00078e0208 */
[----:B------:R1:W-:Y:S02]  /*02c0*/  STG.E desc[UR4][R6.64], R3 ;  /* 0x0000000306007986 */ /* 0x0003e4000c101904 */
.L_x_5:
[----:B------:R-:W-:Y:S05]  /*02d0*/  BSYNC.RECONVERGENT B0 ;  /* 0x0000000000007941 */ /* 0x000fea0003800200 */
.L_x_4:
[----:B------:R-:W-:Y:S06]  /*02e0*/  BAR.SYNC.DEFER_BLOCKING 0x0 ;  /* 0x0000000000007b1d */ /* 0x000fec0000010000 */
[----:B------:R-:W-:Y:S04]  /*02f0*/  BSSY.RECONVERGENT B0, `(.L_x_6) ;  /* 0x0000006000007945 */ /* 0x000fe80003800200 */
[----:B------:R-:W-:Y:S05]  /*0300*/  @P0 BRA `(.L_x_7) ;  /* 0x0000000000100947 */ /* 0x000fea0003800000 */
[----:B-1----:R-:W2:Y:S04]  /*0310*/  LDG.E R3, desc[UR4][R6.64+0x400] ;  /* 0x0004000406037981 */ /* 0x002ea8000c1e1900 */
[----:B------:R-:W2:Y:S02]  /*0320*/  LDG.E R8, desc[UR4][R6.64] ;  /* 0x0000000406087981 */ /* 0x000ea4000c1e1900 */
[----:B--2---:R-:W-:-:S05]  /*0330*/  IADD3 R3, PT, PT, R3, R8, RZ ;  /* 0x0000000803037210 */ /* 0x004fca0007ffe0ff */
[----:B------:R2:W-:Y:S02]  /*0340*/  STG.E desc[UR4][R6.64], R3 ;  /* 0x0000000306007986 */ /* 0x0005e4000c101904 */
.L_x_7:
[----:B------:R-:W-:Y:S05]  /*0350*/  BSYNC.RECONVERGENT B0 ;  /* 0x0000000000007941 */ /* 0x000fea0003800200 */
.L_x_6:
[----:B------:R-:W-:Y:S06]  /*0360*/  BAR.SYNC.DEFER_BLOCKING 0x0 ;  /* 0x0000000000007b1d */ /* 0x000fec0000010000 */
[----:B------:R-:W-:Y:S04]  /*0370*/  BSSY.RECONVERGENT B0, `(.L_x_8) ;  /* 0x0000006000007945 */ /* 0x000fe80003800200 */
[----:B------:R-:W-:Y:S05]  /*0380*/  @P3 BRA `(.L_x_9) ;  /* 0x0000000000103947 */ /* 0x000fea0003800000 */
[----:B-12---:R-:W2:Y:S04]  /*0390*/  LDG.E R3, desc[UR4][R6.64+0x200] ;  /* 0x0002000406037981 */ /* 0x006ea8000c1e1900 */
[----:B------:R-:W2:Y:S02]  /*03a0*/  LDG.E R8, desc[UR4][R6.64] ;  /* 0x0000000406087981 */ /* 0x000ea4000c1e1900 */
[----:B--2---:R-:W-:-:S05]  /*03b0*/  IMAD.IADD R3, R3, 0x1, R8 ;  /* 0x0000000103037824 */ /* 0x004fca00078e0208 */
[----:B------:R3:W-:Y:S02]  /*03c0*/  STG.E desc[UR4][R6.64], R3 ;  /* 0x0000000306007986 */ /* 0x0007e4000c101904 */
.L_x_9:
[----:B------:R-:W-:Y:S05]  /*03d0*/  BSYNC.RECONVERGENT B0 ;  /* 0x0000000000007941 */ /* 0x000fea0003800200 */
.L_x_8:
[----:B------:R-:W-:Y:S06]  /*03e0*/  BAR.SYNC.DEFER_BLOCKING 0x0 ;  /* 0x0000000000007b1d */ /* 0x000fec0000010000 */
[----:B------:R-:W-:Y:S04]  /*03f0*/  BSSY.RECONVERGENT B0, `(.L_x_10) ;  /* 0x0000006000007945 */ /* 0x000fe80003800200 */
[----:B------:R-:W-:Y:S05]  /*0400*/  @P1 BRA `(.L_x_11) ;  /* 0x0000000000101947 */ /* 0x000fea0003800000 */
[----:B-123--:R-:W2:Y:S04]  /*0410*/  LDG.E R3, desc[UR4][R6.64+0x100] ;  /* 0x0001000406037981 */ /* 0x00eea8000c1e1900 */
[----:B------:R-:W2:Y:S02]  /*0420*/  LDG.E R8, desc[UR4][R6.64] ;  /* 0x0000000406087981 */ /* 0x000ea4000c1e1900 */
[----:B--2---:R-:W-:-:S05]  /*0430*/  IADD3 R3, PT, PT, R3, R8, RZ ;  /* 0x0000000803037210 */ /* 0x004fca0007ffe0ff */
[----:B------:R4:W-:Y:S02]  /*0440*/  STG.E desc[UR4][R6.64], R3 ;  /* 0x0000000306007986 */ /* 0x0009e4000c101904 */
.L_x_11:
[----:B------:R-:W-:Y:S05]  /*0450*/  BSYNC.RECONVERGENT B0 ;  /* 0x0000000000007941 */ /* 0x000fea0003800200 */
.L_x_10:
[----:B------:R-:W-:Y:S06]  /*0460*/  BAR.SYNC.DEFER_BLOCKING 0x0 ;  /* 0x0000000000007b1d */ /* 0x000fec0000010000 */
[----:B------:R-:W-:Y:S05]  /*0470*/  @P5 EXIT ;  /* 0x000000000000594d */ /* 0x000fea0003800000 */
[----:B-1234-:R-:W2:Y:S04]  /*0480*/  LDG.E.STRONG.SYS R3, desc[UR4][R6.64+0x80] ;  /* 0x0000800406037981 */ /* 0x01eea8000c1f5900 */
[----:B------:R-:W2:Y:S02]  /*0490*/  LDG.E.STRONG.SYS R8, desc[UR4][R6.64] ;  /* 0x0000000406087981 */ /* 0x000ea4000c1f5900 */
[----:B--2---:R-:W-:-:S05]  /*04a0*/  IMAD.IADD R3, R3, 0x1, R8 ;  /* 0x0000000103037824 */ /* 0x004fca00078e0208 */
[----:B------:R1:W-:Y:S04]  /*04b0*/  STG.E.STRONG.SYS desc[UR4][R6.64], R3 ;  /* 0x0000000306007986 */ /* 0x0003e8000c115904 */
[----:B------:R-:W2:Y:S04]  /*04c0*/  LDG.E.STRONG.SYS R8, desc[UR4][R6.64+0x40] ;  /* 0x0000400406087981 */ /* 0x000ea8000c1f5900 */
[----:B0-----:R-:W2:Y:S02]  /*04d0*/  LDG.E.STRONG.SYS R9, desc[UR4][R6.64] ;  /* 0x0000000406097981 */ /* 0x001ea4000c1f5900 */
[----:B--2---:R-:W-:-:S05]  /*04e0*/  IADD3 R9, PT, PT, R8, R9, RZ ;  /* 0x0000000908097210 */ /* 0x004fca0007ffe0ff */
[----:B------:R0:W-:Y:S04]  /*04f0*/  STG.E.STRONG.SYS desc[UR4][R6.64], R9 ;  /* 0x0000000906007986 */ /* 0x0001e8000c115904 */
[----:B------:R-:W2:Y:S04]  /*0500*/  LDG.E.STRONG.SYS R8, desc[UR4][R6.64+0x20] ;  /* 0x0000200406087981 */ /* 0x000ea8000c1f5900 */
[----:B------:R-:W2:Y:S02]  /*0510*/  LDG.E.STRONG.SYS R11, desc[UR4][R6.64] ;  /* 0x00000004060b7981 */ /* 0x000ea4000c1f5900 */
[----:B--2---:R-:W-:-:S05]  /*0520*/  IMAD.IADD R11, R8, 0x1, R11 ;  /* 0x00000001080b7824 */ /* 0x004fca00078e020b */
[----:B------:R2:W-:Y:S04]  /*0530*/  STG.E.STRONG.SYS desc[UR4][R6.64], R11 ;  /* 0x0000000b06007986 */ /* 0x0005e8000c115904 */
[----:B------:R-:W3:Y:S04]  /*0540*/  LDG.E.STRONG.SYS R8, desc[UR4][R6.64+0x10] ;  /* 0x0000100406087981 */ /* 0x000ee8000c1f5900 */
[----:B------:R-:W3:Y:S02]  /*0550*/  LDG.E.STRONG.SYS R13, desc[UR4][R6.64] ;  /* 0x00000004060d7981 */ /* 0x000ee4000c1f5900 */
[----:B---3--:R-:W-:-:S05]  /*0560*/  IADD3 R13, PT, PT, R8, R13, RZ ;  /* 0x0000000d080d7210 */ /* 0x008fca0007ffe0ff */
[----:B------:R2:W-:Y:S04]  /*0570*/  STG.E.STRONG.SYS desc[UR4][R6.64], R13 ;  /* 0x0000000d06007986 */ /* 0x0005e8000c115904 */
[----:B-1----:R-:W3:Y:S04]  /*0580*/  LDG.E.STRONG.SYS R3, desc[UR4][R6.64+0x8] ;  /* 0x0000080406037981 */ /* 0x002ee8000c1f5900 */
[----:B------:R-:W3:Y:S02]  /*0590*/  LDG.E.STRONG.SYS R8, desc[UR4][R6.64] ;  /* 0x0000000406087981 */ /* 0x000ee4000c1f5900 */
[----:B---3--:R-:W-:-:S05]  /*05a0*/  IMAD.IADD R3, R3, 0x1, R8 ;  /* 0x0000000103037824 */ /* 0x008fca00078e0208 */
[----:B------:R2:W-:Y:S04]  /*05b0*/  STG.E.STRONG.SYS desc[UR4][R6.64], R3 ;  /* 0x0000000306007986 */ /* 0x0005e8000c115904 */
[----:B------:R-:W3:Y:S04]  /*05c0*/  LDG.E.STRONG.SYS R8, desc[UR4][R6.64+0x4] ;  /* 0x0000040406087981 */ /* 0x000ee8000c1f5900 */
[----:B0-----:R-:W3:Y:S01]  /*05d0*/  LDG.E.STRONG.SYS R9, desc[UR4][R6.64] ;  /* 0x0000000406097981 */ /* 0x001ee2000c1f5900 */
[----:B------:R-:W-:Y:S02]  /*05e0*/  ISETP.NE.AND P0, PT, R2, RZ, PT ;  /* 0x000000ff0200720c */ /* 0x000fe40003f05270 */
[----:B---3--:R-:W-:-:S05]  /*05f0*/  IADD3 R9, PT, PT, R8, R9, RZ ;  /* 0x0000000908097210 */ /* 0x008fca0007ffe0ff */
[----:B------:R2:W-:Y:S06]  /*0600*/  STG.E.STRONG.SYS desc[UR4][R6.64], R9 ;  /* 0x0000000906007986 */ /* 0x0005ec000c115904 */
[----:B------:R-:W-:Y:S05]  /*0610*/  @P0 EXIT ;  /* 0x000000000000094d */ /* 0x000fea0003800000 */
[----:B------:R-:W3:Y:S01]  /*0620*/  LDG.E R5, desc[UR4][R4.64] ;  /* 0x0000000404057981 */ /* 0x000ee2000c1e1900 */
[----:B--2---:R-:W0:Y:S02]  /*0630*/  LDC.64 R2, c[0x0][0x388] ;  /* 0x0000e200ff027b82 */ /* 0x004e240000000a00 */
[----:B0-----:R-:W-:-:S05]  /*0640*/  IMAD.WIDE.U32 R2, R0, 0x4, R2 ;  /* 0x0000000400027825 */ /* 0x001fca00078e0002 */
[----:B---3--:R-:W-:Y:S01]  /*0650*/  STG.E desc[UR4][R2.64], R5 ;  /* 0x0000000502007986 */ /* 0x008fe2000c101904 */
[----:B------:R-:W-:Y:S05]  /*0660*/  EXIT ;  /* 0x000000000000794d */ /* 0x000fea0003800000 */
.L_x_12:
        /* <DEDUP_REMOVED lines=9> */
.L_x_26:


//--------------------- .text._Z10reduceGmemPiS_j --------------------------
	.section	.text._Z10reduceGmemPiS_j,"ax",@progbits
	.align	128
        .global         _Z10reduceGmemPiS_j
        .type           _Z10reduceGmemPiS_j,@function
        .size           _Z10reduceGmemPiS_j,(.L_x_27 - _Z10reduceGmemPiS_j)
        .other          _Z10reduceGmemPiS_j,@"STO_CUDA_ENTRY STV_DEFAULT"
_Z10reduceGmemPiS_j:
.text._Z10reduceGmemPiS_j:
        /* <DEDUP_REMOVED lines=9> */
[----:B------:R-:W0:Y:S01]  /*0090*/  LDC.64 R2, c[0x0][0x380] ;  /* 0x0000e000ff027b82 */ /* 0x000e220000000a00 */
[C---:B------:R-:W-:Y:S01]  /*00a0*/  ISETP.GT.U32.AND P2, PT, R7.reuse, 0x1ff, PT ;  /* 0x000001ff0700780c */ /* 0x040fe20003f44070 */
[----:B------:R-:W1:Y:S01]  /*00b0*/  LDCU.64 UR4, c[0x0][0x358] ;  /* 0x00006b00ff0477ac */ /* 0x000e620008000a00 */
[----:B------:R-:W-:Y:S01]  /*00c0*/  ISETP.GT.U32.AND P3, PT, R7, 0xff, PT ;  /* 0x000000ff0700780c */ /* 0x000fe20003f64070 */
[----:B------:R-:W-:Y:S01]  /*00d0*/  BSSY.RECONVERGENT B0, `(.L_x_13) ;  /* 0x000000f000007945 */ /* 0x000fe20003800200 */
[----:B------:R-:W-:Y:S02]  /*00e0*/  ISETP.LT.U32.OR P2, PT, R5, 0x400, P2 ;  /* 0x000004000500780c */ /* 0x000fe40001741470 */
[C---:B------:R-:W-:Y:S02]  /*00f0*/  ISETP.GT.U32.AND P1, PT, R7.reuse, 0x7f, PT ;  /* 0x0000007f0700780c */ /* 0x040fe40003f24070 */
[----:B------:R-:W-:Y:S02]  /*0100*/  ISETP.GT.U32.AND P0, PT, R7, 0x3f, PT ;  /* 0x0000003f0700780c */ /* 0x000fe40003f04070 */
[----:B------:R-:W-:-:S02]  /*0110*/  ISETP.LT.U32.OR P3, PT, R5, 0x200, P3 ;  /* 0x000002000500780c */ /* 0x000fc40001f61470 */
[C---:B------:R-:W-:Y:S02]  /*0120*/  ISETP.LT.U32.OR P1, PT, R5.reuse, 0x100, P1 ;  /* 0x000001000500780c */ /* 0x040fe40000f21470 */
[----:B------:R-:W-:Y:S02]  /*0130*/  ISETP.LT.U32.OR P0, PT, R5, 0x80, P0 ;  /* 0x000000800500780c */ /* 0x000fe40000701470 */
[----:B------:R-:W-:Y:S01]  /*0140*/  ISETP.GT.U32.AND P4, PT, R7, 0x1f, PT ;  /* 0x0000001f0700780c */ /* 0x000fe20003f84070 */
[----:B0-----:R-:W-:-:S04]  /*0150*/  IMAD.WIDE.U32 R2, R4, 0x4, R2 ;  /* 0x0000000404027825 */ /* 0x001fc800078e0002 */
[----:B------:R-:W-:Y:S01]  /*0160*/  IMAD.WIDE.U32 R4, R7, 0x4, R2 ;  /* 0x0000000407047825 */ /* 0x000fe200078e0002 */
[----:B-1----:R-:W-:Y:S07]  /*0170*/  @P2 BRA `(.L_x_14) ;  /* 0x0000000000102947 */ /* 0x002fee0003800000 */
[----:B------:R-:W2:Y:S04]  /*0180*/  LDG.E R6, desc[UR4][R4.64+0x800] ;  /* 0x0008000404067981 */ /* 0x000ea8000c1e1900 */
[----:B------:R-:W2:Y:S02]  /*0190*/  LDG.E R9, desc[UR4][R4.64] ;  /* 0x0000000404097981 */ /* 0x000ea4000c1e1900 */
[----:B--2---:R-:W-:-:S05]  /*01a0*/  IMAD.IADD R9, R6, 0x1, R9 ;  /* 0x0000000106097824 */ /* 0x004fca00078e0209 */
[----:B------:R0:W-:Y:S02]  /*01b0*/  STG.E desc[UR4][R4.64], R9 ;  /* 0x0000000904007986 */ /* 0x0001e4000c101904 */
.L_x_14:
[----:B------:R-:W-:Y:S05]  /*01c0*/  BSYNC.RECONVERGENT B0 ;  /* 0x0000000000007941 */ /* 0x000fea0003800200 */
.L_x_13:
[----:B------:R-:W-:Y:S06]  /*01d0*/  BAR.SYNC.DEFER_BLOCKING 0x0 ;  /* 0x0000000000007b1d */ /* 0x000fec0000010000 */
[----:B------:R-:W-:Y:S04]  /*01e0*/  BSSY.RECONVERGENT B0, `(.L_x_15) ;  /* 0x0000006000007945 */ /* 0x000fe80003800200 */
[----:B------:R-:W-:Y:S05]  /*01f0*/  @P3 BRA `(.L_x_16) ;  /* 0x0000000000103947 */ /* 0x000fea0003800000 */
[----:B------:R-:W2:Y:S04]  /*0200*/  LDG.E R6, desc[UR4][R4.64+0x400] ;  /* 0x0004000404067981 */ /* 0x000ea8000c1e1900 */
[----:B0-----:R-:W2:Y:S02]  /*0210*/  LDG.E R9, desc[UR4][R4.64] ;  /* 0x0000000404097981 */ /* 0x001ea4000c1e1900 */
[----:B--2---:R-:W-:-:S05]  /*0220*/  IMAD.IADD R9, R6, 0x1, R9 ;  /* 0x0000000106097824 */ /* 0x004fca00078e0209 */
[----:B------:R1:W-:Y:S02]  /*0230*/  STG.E desc[UR4][R4.64], R9 ;  /* 0x0000000904007986 */ /* 0x0003e4000c101904 */
.L_x_16:
[----:B------:R-:W-:Y:S05]  /*0240*/  BSYNC.RECONVERGENT B0 ;  /* 0x0000000000007941 */ /* 0x000fea0003800200 */
.L_x_15:
[----:B------:R-:W-:Y:S06]  /*0250*/  BAR.SYNC.DEFER_BLOCKING 0x0 ;  /* 0x0000000000007b1d */ /* 0x000fec0000010000 */
[----:B------:R-:W-:Y:S04]  /*0260*/  BSSY.RECONVERGENT B0, `(.L_x_17) ;  /* 0x0000006000007945 */ /* 0x000fe80003800200 */
[----:B------:R-:W-:Y:S05]  /*0270*/  @P1 BRA `(.L_x_18) ;  /* 0x0000000000101947 */ /* 0x000fea0003800000 */
[----:B------:R-:W2:Y:S04]  /*0280*/  LDG.E R6, desc[UR4][R4.64+0x200] ;  /* 0x0002000404067981 */ /* 0x000ea8000c1e1900 */
[----:B01----:R-:W2:Y:S02]  /*0290*/  LDG.E R9, desc[UR4][R4.64] ;  /* 0x0000000404097981 */ /* 0x003ea4000c1e1900 */
[----:B--2---:R-:W-:-:S05]  /*02a0*/  IADD3 R9, PT, PT, R6, R9, RZ ;  /* 0x0000000906097210 */ /* 0x004fca0007ffe0ff */
[----:B------:R2:W-:Y:S02]  /*02b0*/  STG.E desc[UR4][R4.64], R9 ;  /* 0x0000000904007986 */ /* 0x0005e4000c101904 */
.L_x_18:
[----:B------:R-:W-:Y:S05]  /*02c0*/  BSYNC.RECONVERGENT B0 ;  /* 0x0000000000007941 */ /* 0x000fea0003800200 */
.L_x_17:
[----:B------:R-:W-:Y:S06]  /*02d0*/  BAR.SYNC.DEFER_BLOCKING 0x0 ;  /* 0x0000000000007b1d */ /* 0x000fec0000010000 */
[----:B------:R-:W-:Y:S04]  /*02e0*/  BSSY.RECONVERGENT B0, `(.L_x_19) ;  /* 0x0000006000007945 */ /* 0x000fe80003800200 */
[----:B------:R-:W-:Y:S05]  /*02f0*/  @P0 BRA `(.L_x_20) ;  /* 0x0000000000100947 */ /* 0x000fea0003800000 */
[----:B------:R-:W3:Y:S04]  /*0300*/  LDG.E R6, desc[UR4][R4.64+0x100] ;  /* 0x0001000404067981 */ /* 0x000ee8000c1e1900 */
[----:B012---:R-:W3:Y:S02]  /*0310*/  LDG.E R9, desc[UR4][R4.64] ;  /* 0x0000000404097981 */ /* 0x007ee4000c1e1900 */
[----:B---3--:R-:W-:-:S05]  /*0320*/  IMAD.IADD R9, R6, 0x1, R9 ;  /* 0x0000000106097824 */ /* 0x008fca00078e0209 */
[----:B------:R3:W-:Y:S02]  /*0330*/  STG.E desc[UR4][R4.64], R9 ;  /* 0x0000000904007986 */ /* 0x0007e4000c101904 */
.L_x_20:
[----:B------:R-:W-:Y:S05]  /*0340*/  BSYNC.RECONVERGENT B0 ;  /* 0x0000000000007941 */ /* 0x000fea0003800200 */
.L_x_19:
[----:B------:R-:W-:Y:S06]  /*0350*/  BAR.SYNC.DEFER_BLOCKING 0x0 ;  /* 0x0000000000007b1d */ /* 0x000fec0000010000 */
[----:B------:R-:W-:Y:S05]  /*0360*/  @P4 EXIT ;  /* 0x000000000000494d */ /* 0x000fea0003800000 */
[----:B------:R-:W4:Y:S04]  /*0370*/  LDG.E.STRONG.SYS R6, desc[UR4][R4.64+0x80] ;  /* 0x0000800404067981 */ /* 0x000f28000c1f5900 */
[----:B0123--:R-:W4:Y:S02]  /*0380*/  LDG.E.STRONG.SYS R9, desc[UR4][R4.64] ;  /* 0x0000000404097981 */ /* 0x00ff24000c1f5900 */
[----:B----4-:R-:W-:-:S05]  /*0390*/  IMAD.IADD R9, R6, 0x1, R9 ;  /* 0x0000000106097824 */ /* 0x010fca00078e0209 */
[----:B------:R0:W-:Y:S04]  /*03a0*/  STG.E.STRONG.SYS desc[UR4][R4.64], R9 ;  /* 0x0000000904007986 */ /* 0x0001e8000c115904 */
[----:B------:R-:W2:Y:S04]  /*03b0*/  LDG.E.STRONG.SYS R6, desc[UR4][R4.64+0x40] ;  /* 0x0000400404067981 */ /* 0x000ea8000c1f5900 */
[----:B------:R-:W2:Y:S02]  /*03c0*/  LDG.E.STRONG.SYS R11, desc[UR4][R4.64] ;  /* 0x00000004040b7981 */ /* 0x000ea4000c1f5900 */
        /* <DEDUP_REMOVED lines=8> */
[----:B---3--:R-:W-:-:S05]  /*0450*/  IMAD.IADD R15, R6, 0x1, R15 ;  /* 0x00000001060f7824 */ /* 0x008fca00078e020f */
[----:B------:R2:W-:Y:S04]  /*0460*/  STG.E.STRONG.SYS desc[UR4][R4.64], R15 ;  /* 0x0000000f04007986 */ /* 0x0005e8000c115904 */
[----:B------:R-:W3:Y:S04]  /*0470*/  LDG.E.STRONG.SYS R6, desc[UR4][R4.64+0x8] ;  /* 0x0000080404067981 */ /* 0x000ee8000c1f5900 */
[----:B0-----:R-:W3:Y:S02]  /*0480*/  LDG.E.STRONG.SYS R9, desc[UR4][R4.64] ;  /* 0x0000000404097981 */ /* 0x001ee4000c1f5900 */
[----:B---3--:R-:W-:-:S05]  /*0490*/  IADD3 R9, PT, PT, R6, R9, RZ ;  /* 0x0000000906097210 */ /* 0x008fca0007ffe0ff */
[----:B------:R2:W-:Y:S04]  /*04a0*/  STG.E.STRONG.SYS desc[UR4][R4.64], R9 ;  /* 0x0000000904007986 */ /* 0x0005e8000c115904 */
[----:B------:R-:W3:Y:S04]  /*04b0*/  LDG.E.STRONG.SYS R6, desc[UR4][R4.64+0x4] ;  /* 0x0000040404067981 */ /* 0x000ee8000c1f5900 */
[----:B-1----:R-:W3:Y:S01]  /*04c0*/  LDG.E.STRONG.SYS R11, desc[UR4][R4.64] ;  /* 0x00000004040b7981 */ /* 0x002ee2000c1f5900 */
[----:B------:R-:W-:Y:S01]  /*04d0*/  ISETP.NE.AND P0, PT, R7, RZ, PT ;  /* 0x000000ff0700720c */ /* 0x000fe20003f05270 */
[----:B---3--:R-:W-:-:S05]  /*04e0*/  IMAD.IADD R11, R6, 0x1, R11 ;  /* 0x00000001060b7824 */ /* 0x008fca00078e020b */
[----:B------:R2:W-:Y:S07]  /*04f0*/  STG.E.STRONG.SYS desc[UR4][R4.64], R11 ;  /* 0x0000000b04007986 */ /* 0x0005ee000c115904 */
[----:B------:R-:W-:Y:S05]  /*0500*/  @P0 EXIT ;  /* 0x000000000000094d */ /* 0x000fea0003800000 */
[----:B------:R-:W3:Y:S01]  /*0510*/  LDG.E R3, desc[UR4][R2.64] ;  /* 0x0000000402037981 */ /* 0x000ee2000c1e1900 */
[----:B--2---:R-:W0:Y:S02]  /*0520*/  LDC.64 R4, c[0x0][0x388] ;  /* 0x0000e200ff047b82 */ /* 0x004e240000000a00 */
[----:B0-----:R-:W-:-:S05]  /*0530*/  IMAD.WIDE.U32 R4, R0, 0x4, R4 ;  /* 0x0000000400047825 */ /* 0x001fca00078e0004 */
[----:B---3--:R-:W-:Y:S01]  /*0540*/  STG.E desc[UR4][R4.64], R3 ;  /* 0x0000000304007986 */ /* 0x008fe2000c101904 */
[----:B------:R-:W-:Y:S05]  /*0550*/  EXIT ;  /* 0x000000000000794d */ /* 0x000fea0003800000 */
.L_x_21:
        /* <DEDUP_REMOVED lines=10> */
.L_x_27:


//--------------------- .nv.shared._Z16reduceShflUnrollPiS_j --------------------------
	.section	.nv.shared._Z16reduceShflUnrollPiS_j,"aw",@nobits
	.sectionflags	@""
	.align	4
.nv.shared._Z16reduceShflUnrollPiS_j:
	.zero		1056


//--------------------- .nv.shared.reserved.0     --------------------------
	.section	.nv.shared.reserved.0,"aw",@nobits
	.weak		__nv_reservedSMEM_offset_0_alias
	.size		__nv_reservedSMEM_offset_0_alias, 0, 64
	.other		__nv_reservedSMEM_offset_0_alias,@"STO_CUDA_RESERVED_SHARED STV_DEFAULT"
__nv_reservedSMEM_offset_0_alias:
	.zero		0
	.zero		64


//--------------------- .nv.shared._Z10reduceShflPiS_j --------------------------
	.section	.nv.shared._Z10reduceShflPiS_j,"aw",@nobits
	.sectionflags	@""
	.align	4
.nv.shared._Z10reduceShflPiS_j:
	.zero		1056


//--------------------- .nv.shared._Z16reduceSmemUnrollPiS_j --------------------------
	.section	.nv.shared._Z16reduceSmemUnrollPiS_j,"aw",@nobits
	.sectionflags	@""
	.align	4
.nv.shared._Z16reduceSmemUnrollPiS_j:
	.zero		2048


//--------------------- .nv.shared._Z10reduceSmemPiS_j --------------------------
	.section	.nv.shared._Z10reduceSmemPiS_j,"aw",@nobits
	.sectionflags	@""
	.align	4
.nv.shared._Z10reduceSmemPiS_j:
	.zero		2048


//--------------------- .nv.constant0._Z16reduceShflUnrollPiS_j --------------------------
	.section	.nv.constant0._Z16reduceShflUnrollPiS_j,"a",@progbits
	.sectionflags	@""
	.align	4
.nv.constant0._Z16reduceShflUnrollPiS_j:
	.zero		916


//--------------------- .nv.constant0._Z10reduceShflPiS_j --------------------------
	.section	.nv.constant0._Z10reduceShflPiS_j,"a",@progbits
	.sectionflags	@""
	.align	4
.nv.constant0._Z10reduceShflPiS_j:
	.zero		916


//--------------------- .nv.constant0._Z16reduceSmemUnrollPiS_j --------------------------
	.section	.nv.constant0._Z16reduceSmemUnrollPiS_j,"a",@progbits
	.sectionflags	@""
	.align	4
.nv.constant0._Z16reduceSmemUnrollPiS_j:
	.zero		916


//--------------------- .nv.constant0._Z10reduceSmemPiS_j --------------------------
	.section	.nv.constant0._Z10reduceSmemPiS_j,"a",@progbits
	.sectionflags	@""
	.align	4
.nv.constant0._Z10reduceSmemPiS_j:
	.zero		916


//--------------------- .nv.constant0._Z16reduceGmemUnrollPiS_j --------------------------
	.section	.nv.constant0._Z16reduceGmemUnrollPiS_j,"a",@progbits
	.sectionflags	@""
	.align	4
.nv.constant0._Z16reduceGmemUnrollPiS_j:
	.zero		916


//--------------------- .nv.constant0._Z10reduceGmemPiS_j --------------------------
	.section	.nv.constant0._Z10reduceGmemPiS_j,"a",@progbits
	.sectionflags	@""
	.align	4
.nv.constant0._Z10reduceGmemPiS_j:
	.zero		916


//--------------------- SYMBOLS --------------------------

	.type		.nv.reservedSmem.offset0,@object
	.size		.nv.reservedSmem.offset0,0x4
	.type		.nv.reservedSmem.cap,@object
	.size		.nv.reservedSmem.cap,0x4
